//
// Generated by NVIDIA NVVM Compiler
//
// Compiler Build ID: CL-36424714
// Cuda compilation tools, release 13.0, V13.0.88
// Based on NVVM 20.0.0
//

.version 9.0
.target sm_100
.address_size 64

	// .globl	_Z18statisticsKernelNDPfS_Plillll
.extern .shared .align 16 .b8 cache[];

.visible .entry _Z18statisticsKernelNDPfS_Plillll(
	.param .u64 .ptr .align 1 _Z18statisticsKernelNDPfS_Plillll_param_0,
	.param .u64 .ptr .align 1 _Z18statisticsKernelNDPfS_Plillll_param_1,
	.param .u64 .ptr .align 1 _Z18statisticsKernelNDPfS_Plillll_param_2,
	.param .u32 _Z18statisticsKernelNDPfS_Plillll_param_3,
	.param .u64 _Z18statisticsKernelNDPfS_Plillll_param_4,
	.param .u64 _Z18statisticsKernelNDPfS_Plillll_param_5,
	.param .u64 _Z18statisticsKernelNDPfS_Plillll_param_6,
	.param .u64 _Z18statisticsKernelNDPfS_Plillll_param_7
)
{
	.reg .pred 	%p<32>;
	.reg .b32 	%r<43>;
	.reg .b32 	%f<88>;
	.reg .b64 	%rd<191>;

	ld.param.u64 	%rd36, [_Z18statisticsKernelNDPfS_Plillll_param_0];
	ld.param.u64 	%rd37, [_Z18statisticsKernelNDPfS_Plillll_param_1];
	ld.param.u64 	%rd38, [_Z18statisticsKernelNDPfS_Plillll_param_2];
	ld.param.u32 	%r16, [_Z18statisticsKernelNDPfS_Plillll_param_3];
	ld.param.u64 	%rd33, [_Z18statisticsKernelNDPfS_Plillll_param_5];
	ld.param.u64 	%rd34, [_Z18statisticsKernelNDPfS_Plillll_param_6];
	ld.param.u64 	%rd35, [_Z18statisticsKernelNDPfS_Plillll_param_7];
	cvta.to.global.u64 	%rd1, %rd36;
	cvta.to.global.u64 	%rd2, %rd38;
	cvta.to.global.u64 	%rd3, %rd37;
	mov.u32 	%r17, %ctaid.x;
	mov.u32 	%r18, %ntid.x;
	mov.u32 	%r19, %tid.x;
	mad.lo.s32 	%r20, %r17, %r18, %r19;
	cvt.u64.u32 	%rd4, %r20;
	mov.u32 	%r21, %ctaid.y;
	mov.u32 	%r22, %ntid.y;
	mov.u32 	%r23, %tid.y;
	mad.lo.s32 	%r24, %r21, %r22, %r23;
	cvt.u64.u32 	%rd5, %r24;
	mov.u32 	%r25, %ctaid.z;
	mov.u32 	%r1, %ntid.z;
	mov.u32 	%r26, %tid.z;
	mad.lo.s32 	%r27, %r25, %r1, %r26;
	cvt.u64.u32 	%rd186, %r27;
	mov.u32 	%r28, %nctaid.x;
	mul.lo.s32 	%r29, %r18, %r28;
	cvt.u64.u32 	%rd7, %r29;
	mov.u32 	%r30, %nctaid.y;
	mul.lo.s32 	%r2, %r22, %r30;
	setp.le.s64 	%p3, %rd35, %rd186;
	@%p3 bra 	$L__BB0_29;
	cvt.s64.s32 	%rd39, %r16;
	shr.s32 	%r31, %r16, 1;
	cvt.s64.s32 	%rd8, %r31;
	not.b32 	%r32, %r31;
	cvt.s64.s32 	%rd40, %r32;
	add.s64 	%rd9, %rd33, %rd40;
	add.s64 	%rd10, %rd34, %rd40;
	add.s64 	%rd11, %rd35, %rd40;
	mul.lo.s32 	%r33, %r16, %r16;
	mul.lo.s32 	%r3, %r33, %r16;
	cvt.rn.f32.s32 	%f1, %r3;
	and.b32  	%r4, %r3, 15;
	add.s32 	%r5, %r4, -1;
	and.b32  	%r6, %r3, 7;
	mov.f32 	%f17, 0f00000000;
	div.rn.f32 	%f2, %f17, %f1;
	and.b32  	%r7, %r3, 2147483632;
	and.b32  	%r8, %r3, 3;
	shl.b64 	%rd12, %rd7, 2;
	sub.s64 	%rd41, %rd33, %rd39;
	add.s64 	%rd13, %rd41, 1;
	sub.s64 	%rd42, %rd34, %rd39;
	add.s64 	%rd14, %rd42, 1;
	mov.u32 	%r34, %nctaid.z;
	mul.lo.s32 	%r35, %r1, %r34;
	cvt.u64.u32 	%rd15, %r35;
	cvt.u64.u32 	%rd16, %r2;
$L__BB0_2:
	setp.le.s64 	%p4, %rd34, %rd5;
	@%p4 bra 	$L__BB0_28;
	mov.u64 	%rd187, %rd5;
$L__BB0_4:
	setp.le.s64 	%p5, %rd33, %rd4;
	@%p5 bra 	$L__BB0_27;
	setp.gt.s64 	%p6, %rd186, %rd11;
	setp.gt.s32 	%p7, %r3, 0;
	min.s64 	%rd43, %rd187, %rd186;
	setp.lt.s64 	%p1, %rd43, %rd8;
	setp.gt.s64 	%p8, %rd187, %rd10;
	or.pred  	%p2, %p8, %p6;
	sub.s64 	%rd44, %rd186, %rd8;
	mul.lo.s64 	%rd45, %rd44, %rd14;
	sub.s64 	%rd46, %rd45, %rd8;
	add.s64 	%rd47, %rd46, %rd187;
	mul.lo.s64 	%rd19, %rd47, %rd13;
	@%p7 bra 	$L__BB0_10;
	sub.s64 	%rd48, %rd4, %rd8;
	add.s64 	%rd49, %rd48, %rd19;
	shl.b64 	%rd50, %rd49, 2;
	add.s64 	%rd189, %rd3, %rd50;
	mov.u64 	%rd190, %rd4;
$L__BB0_7:
	setp.lt.s64 	%p9, %rd190, %rd8;
	or.pred  	%p10, %p9, %p1;
	setp.gt.s64 	%p11, %rd190, %rd9;
	or.pred  	%p12, %p11, %p2;
	or.pred  	%p13, %p10, %p12;
	@%p13 bra 	$L__BB0_9;
	st.global.f32 	[%rd189], %f2;
$L__BB0_9:
	add.s64 	%rd190, %rd190, %rd7;
	add.s64 	%rd189, %rd189, %rd12;
	setp.lt.s64 	%p14, %rd190, %rd33;
	@%p14 bra 	$L__BB0_7;
	bra.uni 	$L__BB0_27;
$L__BB0_10:
	sub.s64 	%rd21, %rd19, %rd8;
	mad.lo.s64 	%rd51, %rd186, %rd34, %rd187;
	mul.lo.s64 	%rd22, %rd51, %rd33;
	mov.u64 	%rd188, %rd4;
$L__BB0_11:
	setp.lt.s64 	%p15, %rd188, %rd8;
	or.pred  	%p16, %p15, %p1;
	setp.gt.s64 	%p17, %rd188, %rd9;
	or.pred  	%p18, %p17, %p2;
	or.pred  	%p19, %p16, %p18;
	@%p19 bra 	$L__BB0_26;
	setp.lt.u32 	%p20, %r3, 16;
	add.s64 	%rd24, %rd188, %rd22;
	mov.f32 	%f87, 0f00000000;
	mov.b32 	%r41, 0;
	@%p20 bra 	$L__BB0_15;
	mov.f32 	%f87, 0f00000000;
	mov.b32 	%r39, 0;
$L__BB0_14:
	.pragma "nounroll";
	mul.wide.u32 	%rd52, %r39, 8;
	add.s64 	%rd53, %rd2, %rd52;
	ld.global.u64 	%rd54, [%rd53];
	add.s64 	%rd55, %rd24, %rd54;
	shl.b64 	%rd56, %rd55, 2;
	add.s64 	%rd57, %rd1, %rd56;
	ld.global.f32 	%f21, [%rd57];
	add.f32 	%f22, %f87, %f21;
	ld.global.u64 	%rd58, [%rd53+8];
	add.s64 	%rd59, %rd24, %rd58;
	shl.b64 	%rd60, %rd59, 2;
	add.s64 	%rd61, %rd1, %rd60;
	ld.global.f32 	%f23, [%rd61];
	add.f32 	%f24, %f22, %f23;
	ld.global.u64 	%rd62, [%rd53+16];
	add.s64 	%rd63, %rd24, %rd62;
	shl.b64 	%rd64, %rd63, 2;
	add.s64 	%rd65, %rd1, %rd64;
	ld.global.f32 	%f25, [%rd65];
	add.f32 	%f26, %f24, %f25;
	ld.global.u64 	%rd66, [%rd53+24];
	add.s64 	%rd67, %rd24, %rd66;
	shl.b64 	%rd68, %rd67, 2;
	add.s64 	%rd69, %rd1, %rd68;
	ld.global.f32 	%f27, [%rd69];
	add.f32 	%f28, %f26, %f27;
	ld.global.u64 	%rd70, [%rd53+32];
	add.s64 	%rd71, %rd24, %rd70;
	shl.b64 	%rd72, %rd71, 2;
	add.s64 	%rd73, %rd1, %rd72;
	ld.global.f32 	%f29, [%rd73];
	add.f32 	%f30, %f28, %f29;
	ld.global.u64 	%rd74, [%rd53+40];
	add.s64 	%rd75, %rd24, %rd74;
	shl.b64 	%rd76, %rd75, 2;
	add.s64 	%rd77, %rd1, %rd76;
	ld.global.f32 	%f31, [%rd77];
	add.f32 	%f32, %f30, %f31;
	ld.global.u64 	%rd78, [%rd53+48];
	add.s64 	%rd79, %rd24, %rd78;
	shl.b64 	%rd80, %rd79, 2;
	add.s64 	%rd81, %rd1, %rd80;
	ld.global.f32 	%f33, [%rd81];
	add.f32 	%f34, %f32, %f33;
	ld.global.u64 	%rd82, [%rd53+56];
	add.s64 	%rd83, %rd24, %rd82;
	shl.b64 	%rd84, %rd83, 2;
	add.s64 	%rd85, %rd1, %rd84;
	ld.global.f32 	%f35, [%rd85];
	add.f32 	%f36, %f34, %f35;
	ld.global.u64 	%rd86, [%rd53+64];
	add.s64 	%rd87, %rd24, %rd86;
	shl.b64 	%rd88, %rd87, 2;
	add.s64 	%rd89, %rd1, %rd88;
	ld.global.f32 	%f37, [%rd89];
	add.f32 	%f38, %f36, %f37;
	ld.global.u64 	%rd90, [%rd53+72];
	add.s64 	%rd91, %rd24, %rd90;
	shl.b64 	%rd92, %rd91, 2;
	add.s64 	%rd93, %rd1, %rd92;
	ld.global.f32 	%f39, [%rd93];
	add.f32 	%f40, %f38, %f39;
	ld.global.u64 	%rd94, [%rd53+80];
	add.s64 	%rd95, %rd24, %rd94;
	shl.b64 	%rd96, %rd95, 2;
	add.s64 	%rd97, %rd1, %rd96;
	ld.global.f32 	%f41, [%rd97];
	add.f32 	%f42, %f40, %f41;
	ld.global.u64 	%rd98, [%rd53+88];
	add.s64 	%rd99, %rd24, %rd98;
	shl.b64 	%rd100, %rd99, 2;
	add.s64 	%rd101, %rd1, %rd100;
	ld.global.f32 	%f43, [%rd101];
	add.f32 	%f44, %f42, %f43;
	ld.global.u64 	%rd102, [%rd53+96];
	add.s64 	%rd103, %rd24, %rd102;
	shl.b64 	%rd104, %rd103, 2;
	add.s64 	%rd105, %rd1, %rd104;
	ld.global.f32 	%f45, [%rd105];
	add.f32 	%f46, %f44, %f45;
	ld.global.u64 	%rd106, [%rd53+104];
	add.s64 	%rd107, %rd24, %rd106;
	shl.b64 	%rd108, %rd107, 2;
	add.s64 	%rd109, %rd1, %rd108;
	ld.global.f32 	%f47, [%rd109];
	add.f32 	%f48, %f46, %f47;
	ld.global.u64 	%rd110, [%rd53+112];
	add.s64 	%rd111, %rd24, %rd110;
	shl.b64 	%rd112, %rd111, 2;
	add.s64 	%rd113, %rd1, %rd112;
	ld.global.f32 	%f49, [%rd113];
	add.f32 	%f50, %f48, %f49;
	ld.global.u64 	%rd114, [%rd53+120];
	add.s64 	%rd115, %rd24, %rd114;
	shl.b64 	%rd116, %rd115, 2;
	add.s64 	%rd117, %rd1, %rd116;
	ld.global.f32 	%f51, [%rd117];
	add.f32 	%f87, %f50, %f51;
	add.s32 	%r39, %r39, 16;
	setp.eq.s32 	%p21, %r39, %r7;
	mov.u32 	%r41, %r7;
	@%p21 bra 	$L__BB0_15;
	bra.uni 	$L__BB0_14;
$L__BB0_15:
	setp.eq.s32 	%p22, %r4, 0;
	@%p22 bra 	$L__BB0_25;
	setp.lt.u32 	%p23, %r5, 7;
	@%p23 bra 	$L__BB0_18;
	mul.wide.u32 	%rd118, %r41, 8;
	add.s64 	%rd119, %rd2, %rd118;
	ld.global.u64 	%rd120, [%rd119];
	add.s64 	%rd121, %rd24, %rd120;
	shl.b64 	%rd122, %rd121, 2;
	add.s64 	%rd123, %rd1, %rd122;
	ld.global.f32 	%f53, [%rd123];
	add.f32 	%f54, %f87, %f53;
	ld.global.u64 	%rd124, [%rd119+8];
	add.s64 	%rd125, %rd24, %rd124;
	shl.b64 	%rd126, %rd125, 2;
	add.s64 	%rd127, %rd1, %rd126;
	ld.global.f32 	%f55, [%rd127];
	add.f32 	%f56, %f54, %f55;
	ld.global.u64 	%rd128, [%rd119+16];
	add.s64 	%rd129, %rd24, %rd128;
	shl.b64 	%rd130, %rd129, 2;
	add.s64 	%rd131, %rd1, %rd130;
	ld.global.f32 	%f57, [%rd131];
	add.f32 	%f58, %f56, %f57;
	ld.global.u64 	%rd132, [%rd119+24];
	add.s64 	%rd133, %rd24, %rd132;
	shl.b64 	%rd134, %rd133, 2;
	add.s64 	%rd135, %rd1, %rd134;
	ld.global.f32 	%f59, [%rd135];
	add.f32 	%f60, %f58, %f59;
	ld.global.u64 	%rd136, [%rd119+32];
	add.s64 	%rd137, %rd24, %rd136;
	shl.b64 	%rd138, %rd137, 2;
	add.s64 	%rd139, %rd1, %rd138;
	ld.global.f32 	%f61, [%rd139];
	add.f32 	%f62, %f60, %f61;
	ld.global.u64 	%rd140, [%rd119+40];
	add.s64 	%rd141, %rd24, %rd140;
	shl.b64 	%rd142, %rd141, 2;
	add.s64 	%rd143, %rd1, %rd142;
	ld.global.f32 	%f63, [%rd143];
	add.f32 	%f64, %f62, %f63;
	ld.global.u64 	%rd144, [%rd119+48];
	add.s64 	%rd145, %rd24, %rd144;
	shl.b64 	%rd146, %rd145, 2;
	add.s64 	%rd147, %rd1, %rd146;
	ld.global.f32 	%f65, [%rd147];
	add.f32 	%f66, %f64, %f65;
	ld.global.u64 	%rd148, [%rd119+56];
	add.s64 	%rd149, %rd24, %rd148;
	shl.b64 	%rd150, %rd149, 2;
	add.s64 	%rd151, %rd1, %rd150;
	ld.global.f32 	%f67, [%rd151];
	add.f32 	%f87, %f66, %f67;
	add.s32 	%r41, %r41, 8;
$L__BB0_18:
	setp.eq.s32 	%p24, %r6, 0;
	@%p24 bra 	$L__BB0_25;
	add.s32 	%r38, %r6, -1;
	setp.lt.u32 	%p25, %r38, 3;
	@%p25 bra 	$L__BB0_21;
	mul.wide.u32 	%rd152, %r41, 8;
	add.s64 	%rd153, %rd2, %rd152;
	ld.global.u64 	%rd154, [%rd153];
	add.s64 	%rd155, %rd24, %rd154;
	shl.b64 	%rd156, %rd155, 2;
	add.s64 	%rd157, %rd1, %rd156;
	ld.global.f32 	%f69, [%rd157];
	add.f32 	%f70, %f87, %f69;
	ld.global.u64 	%rd158, [%rd153+8];
	add.s64 	%rd159, %rd24, %rd158;
	shl.b64 	%rd160, %rd159, 2;
	add.s64 	%rd161, %rd1, %rd160;
	ld.global.f32 	%f71, [%rd161];
	add.f32 	%f72, %f70, %f71;
	ld.global.u64 	%rd162, [%rd153+16];
	add.s64 	%rd163, %rd24, %rd162;
	shl.b64 	%rd164, %rd163, 2;
	add.s64 	%rd165, %rd1, %rd164;
	ld.global.f32 	%f73, [%rd165];
	add.f32 	%f74, %f72, %f73;
	ld.global.u64 	%rd166, [%rd153+24];
	add.s64 	%rd167, %rd24, %rd166;
	shl.b64 	%rd168, %rd167, 2;
	add.s64 	%rd169, %rd1, %rd168;
	ld.global.f32 	%f75, [%rd169];
	add.f32 	%f87, %f74, %f75;
	add.s32 	%r41, %r41, 4;
$L__BB0_21:
	setp.eq.s32 	%p26, %r8, 0;
	@%p26 bra 	$L__BB0_25;
	setp.eq.s32 	%p27, %r8, 1;
	mul.wide.u32 	%rd170, %r41, 8;
	add.s64 	%rd26, %rd2, %rd170;
	ld.global.u64 	%rd171, [%rd26];
	add.s64 	%rd172, %rd24, %rd171;
	shl.b64 	%rd173, %rd172, 2;
	add.s64 	%rd174, %rd1, %rd173;
	ld.global.f32 	%f76, [%rd174];
	add.f32 	%f87, %f87, %f76;
	@%p27 bra 	$L__BB0_25;
	setp.eq.s32 	%p28, %r8, 2;
	ld.global.u64 	%rd175, [%rd26+8];
	add.s64 	%rd176, %rd24, %rd175;
	shl.b64 	%rd177, %rd176, 2;
	add.s64 	%rd178, %rd1, %rd177;
	ld.global.f32 	%f77, [%rd178];
	add.f32 	%f87, %f87, %f77;
	@%p28 bra 	$L__BB0_25;
	ld.global.u64 	%rd179, [%rd26+16];
	add.s64 	%rd180, %rd24, %rd179;
	shl.b64 	%rd181, %rd180, 2;
	add.s64 	%rd182, %rd1, %rd181;
	ld.global.f32 	%f78, [%rd182];
	add.f32 	%f87, %f87, %f78;
$L__BB0_25:
	div.rn.f32 	%f79, %f87, %f1;
	add.s64 	%rd183, %rd21, %rd188;
	shl.b64 	%rd184, %rd183, 2;
	add.s64 	%rd185, %rd3, %rd184;
	st.global.f32 	[%rd185], %f79;
$L__BB0_26:
	add.s64 	%rd188, %rd188, %rd7;
	setp.lt.s64 	%p29, %rd188, %rd33;
	@%p29 bra 	$L__BB0_11;
$L__BB0_27:
	add.s64 	%rd187, %rd187, %rd16;
	setp.lt.s64 	%p30, %rd187, %rd34;
	@%p30 bra 	$L__BB0_4;
$L__BB0_28:
	add.s64 	%rd186, %rd186, %rd15;
	setp.lt.s64 	%p31, %rd186, %rd35;
	@%p31 bra 	$L__BB0_2;
$L__BB0_29:
	ret;

}
	// .globl	_Z24statisticsKernelNDSharedPKfPfPKlijjj
.visible .entry _Z24statisticsKernelNDSharedPKfPfPKlijjj(
	.param .u64 .ptr .align 1 _Z24statisticsKernelNDSharedPKfPfPKlijjj_param_0,
	.param .u64 .ptr .align 1 _Z24statisticsKernelNDSharedPKfPfPKlijjj_param_1,
	.param .u64 .ptr .align 1 _Z24statisticsKernelNDSharedPKfPfPKlijjj_param_2,
	.param .u32 _Z24statisticsKernelNDSharedPKfPfPKlijjj_param_3,
	.param .u32 _Z24statisticsKernelNDSharedPKfPfPKlijjj_param_4,
	.param .u32 _Z24statisticsKernelNDSharedPKfPfPKlijjj_param_5,
	.param .u32 _Z24statisticsKernelNDSharedPKfPfPKlijjj_param_6
)
{
	.reg .pred 	%p<138>;
	.reg .b32 	%r<732>;
	.reg .b32 	%f<161>;
	.reg .b64 	%rd<393>;

	ld.param.u64 	%rd25, [_Z24statisticsKernelNDSharedPKfPfPKlijjj_param_0];
	ld.param.u64 	%rd26, [_Z24statisticsKernelNDSharedPKfPfPKlijjj_param_2];
	ld.param.u32 	%r178, [_Z24statisticsKernelNDSharedPKfPfPKlijjj_param_3];
	ld.param.u32 	%r179, [_Z24statisticsKernelNDSharedPKfPfPKlijjj_param_4];
	ld.param.u32 	%r180, [_Z24statisticsKernelNDSharedPKfPfPKlijjj_param_5];
	ld.param.u32 	%r181, [_Z24statisticsKernelNDSharedPKfPfPKlijjj_param_6];
	cvta.to.global.u64 	%rd1, %rd26;
	cvta.to.global.u64 	%rd2, %rd25;
	mov.u32 	%r1, %tid.x;
	mov.u32 	%r2, %tid.y;
	mov.u32 	%r3, %tid.z;
	mov.u32 	%r4, %ntid.x;
	add.s32 	%r182, %r4, %r178;
	add.s32 	%r5, %r182, -1;
	mov.u32 	%r6, %ntid.y;
	add.s32 	%r183, %r6, %r178;
	add.s32 	%r7, %r183, -1;
	mad.lo.s32 	%r184, %r7, %r3, %r2;
	mad.lo.s32 	%r8, %r184, %r5, %r1;
	mov.u32 	%r185, %ctaid.x;
	mul.lo.s32 	%r9, %r185, %r4;
	add.s32 	%r186, %r9, %r1;
	mov.u32 	%r187, %ctaid.y;
	mul.lo.s32 	%r10, %r187, %r6;
	add.s32 	%r189, %r10, %r2;
	mov.u32 	%r11, %ctaid.z;
	mov.u32 	%r12, %ntid.z;
	mul.lo.s32 	%r13, %r11, %r12;
	add.s32 	%r14, %r13, %r3;
	mul.wide.u32 	%rd27, %r180, %r14;
	cvt.u64.u32 	%rd3, %r189;
	add.s64 	%rd28, %rd27, %rd3;
	cvt.u64.u32 	%rd4, %r179;
	cvt.u64.u32 	%rd5, %r186;
	mad.lo.s64 	%rd6, %rd28, %rd4, %rd5;
	add.s32 	%r15, %r185, 1;
	mov.u32 	%r190, %nctaid.x;
	setp.eq.s32 	%p3, %r15, %r190;
	add.s32 	%r16, %r187, 1;
	mov.u32 	%r191, %nctaid.y;
	setp.eq.s32 	%p4, %r16, %r191;
	or.pred  	%p5, %p3, %p4;
	@%p5 bra 	$L__BB1_2;
	add.s32 	%r193, %r11, 1;
	mov.u32 	%r194, %nctaid.z;
	setp.ne.s32 	%p6, %r193, %r194;
	@%p6 bra 	$L__BB1_58;
$L__BB1_2:
	cvt.u32.u64 	%r409, %rd5;
	cvt.u32.u64 	%r410, %rd3;
	setp.ge.u32 	%p37, %r409, %r179;
	setp.ge.u32 	%p38, %r410, %r180;
	or.pred  	%p39, %p37, %p38;
	setp.ge.u32 	%p40, %r14, %r181;
	or.pred  	%p41, %p39, %p40;
	@%p41 bra 	$L__BB1_4;
	shl.b64 	%rd301, %rd6, 2;
	add.s64 	%rd302, %rd2, %rd301;
	ld.global.f32 	%f75, [%rd302];
	shl.b32 	%r411, %r8, 2;
	mov.u32 	%r412, cache;
	add.s32 	%r413, %r412, %r411;
	st.shared.f32 	[%r413], %f75;
$L__BB1_4:
	mul.lo.s32 	%r17, %r4, %r6;
	add.s32 	%r414, %r12, %r178;
	add.s32 	%r415, %r414, -1;
	mad.lo.s32 	%r18, %r415, %r4, %r17;
	mul.lo.s32 	%r19, %r7, %r415;
	mad.lo.s32 	%r20, %r3, %r6, %r2;
	mad.lo.s32 	%r21, %r20, %r4, %r1;
	setp.ge.u32 	%p42, %r21, %r17;
	@%p42 bra 	$L__BB1_22;
	div.u32 	%r22, %r21, %r4;
	mul.lo.s32 	%r501, %r22, %r4;
	sub.s32 	%r23, %r21, %r501;
	add.s32 	%r24, %r178, -1;
	setp.eq.s32 	%p105, %r24, 0;
	@%p105 bra 	$L__BB1_98;
	add.s32 	%r503, %r23, %r9;
	add.s32 	%r504, %r22, %r10;
	cvt.u64.u32 	%rd7, %r504;
	cvt.u64.u32 	%rd8, %r503;
	add.s32 	%r505, %r178, -2;
	and.b32  	%r25, %r24, 3;
	setp.lt.u32 	%p106, %r505, 3;
	mov.b32 	%r700, 0;
	@%p106 bra 	$L__BB1_17;
	cvt.u32.u64 	%r507, %rd8;
	cvt.u32.u64 	%r508, %rd7;
	setp.ge.u32 	%p107, %r508, %r180;
	setp.ge.u32 	%p108, %r507, %r179;
	or.pred  	%p1, %p108, %p107;
	mov.b32 	%r691, 0;
$L__BB1_8:
	add.s32 	%r27, %r691, %r13;
	setp.ge.u32 	%p109, %r27, %r181;
	or.pred  	%p110, %p1, %p109;
	@%p110 bra 	$L__BB1_10;
	add.s32 	%r509, %r691, %r12;
	add.s32 	%r510, %r509, %r13;
	mul.wide.u32 	%rd351, %r510, %r180;
	add.s64 	%rd352, %rd351, %rd7;
	mad.lo.s64 	%rd353, %rd352, %rd4, %rd8;
	shl.b64 	%rd354, %rd353, 2;
	add.s64 	%rd355, %rd2, %rd354;
	ld.global.f32 	%f86, [%rd355];
	mad.lo.s32 	%r511, %r509, %r7, %r22;
	mad.lo.s32 	%r512, %r511, %r5, %r23;
	shl.b32 	%r513, %r512, 2;
	mov.u32 	%r514, cache;
	add.s32 	%r515, %r514, %r513;
	st.shared.f32 	[%r515], %f86;
$L__BB1_10:
	add.s32 	%r516, %r27, 1;
	setp.ge.u32 	%p111, %r516, %r181;
	or.pred  	%p112, %p1, %p111;
	@%p112 bra 	$L__BB1_12;
	add.s32 	%r517, %r691, %r12;
	add.s32 	%r518, %r517, %r13;
	add.s32 	%r519, %r518, 1;
	mul.wide.u32 	%rd356, %r519, %r180;
	add.s64 	%rd357, %rd356, %rd7;
	mad.lo.s64 	%rd358, %rd357, %rd4, %rd8;
	shl.b64 	%rd359, %rd358, 2;
	add.s64 	%rd360, %rd2, %rd359;
	ld.global.f32 	%f87, [%rd360];
	mad.lo.s32 	%r520, %r517, %r7, %r22;
	add.s32 	%r521, %r520, %r7;
	mad.lo.s32 	%r522, %r521, %r5, %r23;
	shl.b32 	%r523, %r522, 2;
	mov.u32 	%r524, cache;
	add.s32 	%r525, %r524, %r523;
	st.shared.f32 	[%r525], %f87;
$L__BB1_12:
	add.s32 	%r526, %r27, 2;
	setp.ge.u32 	%p113, %r526, %r181;
	or.pred  	%p114, %p1, %p113;
	@%p114 bra 	$L__BB1_14;
	add.s32 	%r527, %r691, %r12;
	add.s32 	%r528, %r527, %r13;
	add.s32 	%r529, %r528, 2;
	mul.wide.u32 	%rd361, %r529, %r180;
	add.s64 	%rd362, %rd361, %rd7;
	mad.lo.s64 	%rd363, %rd362, %rd4, %rd8;
	shl.b64 	%rd364, %rd363, 2;
	add.s64 	%rd365, %rd2, %rd364;
	ld.global.f32 	%f88, [%rd365];
	mad.lo.s32 	%r530, %r527, %r7, %r22;
	add.s32 	%r531, %r530, %r7;
	add.s32 	%r532, %r531, %r7;
	mad.lo.s32 	%r533, %r532, %r5, %r23;
	shl.b32 	%r534, %r533, 2;
	mov.u32 	%r535, cache;
	add.s32 	%r536, %r535, %r534;
	st.shared.f32 	[%r536], %f88;
$L__BB1_14:
	add.s32 	%r537, %r27, 3;
	setp.ge.u32 	%p115, %r537, %r181;
	or.pred  	%p116, %p1, %p115;
	@%p116 bra 	$L__BB1_16;
	add.s32 	%r538, %r691, %r12;
	add.s32 	%r539, %r538, %r13;
	add.s32 	%r540, %r539, 3;
	mul.wide.u32 	%rd366, %r540, %r180;
	add.s64 	%rd367, %rd366, %rd7;
	mad.lo.s64 	%rd368, %rd367, %rd4, %rd8;
	shl.b64 	%rd369, %rd368, 2;
	add.s64 	%rd370, %rd2, %rd369;
	ld.global.f32 	%f89, [%rd370];
	mad.lo.s32 	%r541, %r538, %r7, %r22;
	add.s32 	%r542, %r541, %r7;
	add.s32 	%r543, %r542, %r7;
	add.s32 	%r544, %r543, %r7;
	mad.lo.s32 	%r545, %r544, %r5, %r23;
	shl.b32 	%r546, %r545, 2;
	mov.u32 	%r547, cache;
	add.s32 	%r548, %r547, %r546;
	st.shared.f32 	[%r548], %f89;
$L__BB1_16:
	add.s32 	%r691, %r691, 4;
	add.s32 	%r549, %r178, -1;
	and.b32  	%r700, %r549, -4;
	setp.eq.s32 	%p117, %r691, %r700;
	@%p117 bra 	$L__BB1_17;
	bra.uni 	$L__BB1_8;
$L__BB1_17:
	setp.eq.s32 	%p118, %r25, 0;
	@%p118 bra 	$L__BB1_98;
	cvt.u32.u64 	%r550, %rd8;
	cvt.u32.u64 	%r551, %rd7;
	setp.ge.u32 	%p119, %r551, %r180;
	setp.ge.u32 	%p120, %r550, %r179;
	or.pred  	%p2, %p120, %p119;
	add.s32 	%r704, %r700, %r13;
	add.s32 	%r552, %r12, %r700;
	mad.lo.s32 	%r703, %r12, %r11, %r552;
	sub.s32 	%r553, %r20, %r22;
	mad.lo.s32 	%r554, %r4, %r553, %r1;
	mad.lo.s32 	%r555, %r7, %r552, %r22;
	mad.lo.s32 	%r556, %r5, %r555, %r554;
	shl.b32 	%r557, %r556, 2;
	mov.u32 	%r558, cache;
	add.s32 	%r702, %r558, %r557;
	mul.lo.s32 	%r559, %r7, %r5;
	shl.b32 	%r92, %r559, 2;
	neg.s32 	%r701, %r25;
$L__BB1_19:
	.pragma "nounroll";
	setp.ge.u32 	%p121, %r704, %r181;
	or.pred  	%p122, %p2, %p121;
	@%p122 bra 	$L__BB1_21;
	mul.wide.u32 	%rd372, %r703, %r180;
	add.s64 	%rd373, %rd372, %rd7;
	mad.lo.s64 	%rd374, %rd373, %rd4, %rd8;
	shl.b64 	%rd375, %rd374, 2;
	add.s64 	%rd376, %rd2, %rd375;
	ld.global.f32 	%f90, [%rd376];
	st.shared.f32 	[%r702], %f90;
$L__BB1_21:
	add.s32 	%r704, %r704, 1;
	add.s32 	%r703, %r703, 1;
	add.s32 	%r702, %r702, %r92;
	add.s32 	%r701, %r701, 1;
	setp.eq.s32 	%p123, %r701, 0;
	@%p123 bra 	$L__BB1_98;
	bra.uni 	$L__BB1_19;
$L__BB1_22:
	setp.ge.u32 	%p43, %r21, %r18;
	@%p43 bra 	$L__BB1_40;
	sub.s32 	%r436, %r21, %r17;
	div.u32 	%r30, %r436, %r4;
	mul.lo.s32 	%r437, %r30, %r4;
	sub.s32 	%r31, %r436, %r437;
	add.s32 	%r32, %r178, -1;
	setp.eq.s32 	%p75, %r32, 0;
	@%p75 bra 	$L__BB1_98;
	add.s32 	%r439, %r31, %r9;
	add.s32 	%r33, %r30, %r13;
	mul.wide.u32 	%rd9, %r33, %r180;
	cvt.u64.u32 	%rd10, %r439;
	add.s32 	%r440, %r178, -2;
	and.b32  	%r34, %r32, 3;
	setp.lt.u32 	%p76, %r440, 3;
	mov.b32 	%r705, 0;
	@%p76 bra 	$L__BB1_35;
	mov.b32 	%r692, 0;
$L__BB1_26:
	cvt.u32.u64 	%r442, %rd10;
	setp.ge.u32 	%p77, %r33, %r181;
	setp.ge.u32 	%p78, %r442, %r179;
	add.s32 	%r36, %r692, %r10;
	setp.ge.u32 	%p79, %r36, %r180;
	or.pred  	%p80, %p78, %p79;
	or.pred  	%p81, %p80, %p77;
	@%p81 bra 	$L__BB1_28;
	add.s32 	%r443, %r10, %r6;
	add.s32 	%r444, %r443, %r692;
	cvt.u64.u32 	%rd325, %r444;
	add.s64 	%rd326, %rd9, %rd325;
	mad.lo.s64 	%rd327, %rd326, %rd4, %rd10;
	shl.b64 	%rd328, %rd327, 2;
	add.s64 	%rd329, %rd2, %rd328;
	ld.global.f32 	%f81, [%rd329];
	mad.lo.s32 	%r445, %r30, %r7, %r6;
	add.s32 	%r446, %r445, %r692;
	mad.lo.s32 	%r447, %r446, %r5, %r31;
	shl.b32 	%r448, %r447, 2;
	mov.u32 	%r449, cache;
	add.s32 	%r450, %r449, %r448;
	st.shared.f32 	[%r450], %f81;
$L__BB1_28:
	cvt.u32.u64 	%r451, %rd10;
	setp.ge.u32 	%p83, %r451, %r179;
	add.s32 	%r452, %r36, 1;
	setp.ge.u32 	%p84, %r452, %r180;
	or.pred  	%p85, %p83, %p84;
	or.pred  	%p86, %p85, %p77;
	@%p86 bra 	$L__BB1_30;
	add.s32 	%r453, %r10, %r6;
	add.s32 	%r454, %r453, %r692;
	add.s32 	%r455, %r454, 1;
	cvt.u64.u32 	%rd330, %r455;
	add.s64 	%rd331, %rd9, %rd330;
	mad.lo.s64 	%rd332, %rd331, %rd4, %rd10;
	shl.b64 	%rd333, %rd332, 2;
	add.s64 	%rd334, %rd2, %rd333;
	ld.global.f32 	%f82, [%rd334];
	mad.lo.s32 	%r456, %r30, %r7, %r6;
	add.s32 	%r457, %r456, %r692;
	mad.lo.s32 	%r458, %r457, %r5, %r31;
	add.s32 	%r459, %r458, %r5;
	shl.b32 	%r460, %r459, 2;
	mov.u32 	%r461, cache;
	add.s32 	%r462, %r461, %r460;
	st.shared.f32 	[%r462], %f82;
$L__BB1_30:
	cvt.u32.u64 	%r463, %rd10;
	setp.ge.u32 	%p88, %r463, %r179;
	add.s32 	%r464, %r36, 2;
	setp.ge.u32 	%p89, %r464, %r180;
	or.pred  	%p90, %p88, %p89;
	or.pred  	%p91, %p90, %p77;
	@%p91 bra 	$L__BB1_32;
	add.s32 	%r465, %r10, %r6;
	add.s32 	%r466, %r465, %r692;
	add.s32 	%r467, %r466, 2;
	cvt.u64.u32 	%rd335, %r467;
	add.s64 	%rd336, %rd9, %rd335;
	mad.lo.s64 	%rd337, %rd336, %rd4, %rd10;
	shl.b64 	%rd338, %rd337, 2;
	add.s64 	%rd339, %rd2, %rd338;
	ld.global.f32 	%f83, [%rd339];
	mad.lo.s32 	%r468, %r30, %r7, %r6;
	add.s32 	%r469, %r468, %r692;
	mad.lo.s32 	%r470, %r469, %r5, %r31;
	add.s32 	%r471, %r470, %r5;
	add.s32 	%r472, %r471, %r5;
	shl.b32 	%r473, %r472, 2;
	mov.u32 	%r474, cache;
	add.s32 	%r475, %r474, %r473;
	st.shared.f32 	[%r475], %f83;
$L__BB1_32:
	cvt.u32.u64 	%r476, %rd10;
	setp.ge.u32 	%p93, %r476, %r179;
	add.s32 	%r477, %r36, 3;
	setp.ge.u32 	%p94, %r477, %r180;
	or.pred  	%p95, %p93, %p94;
	or.pred  	%p96, %p95, %p77;
	@%p96 bra 	$L__BB1_34;
	add.s32 	%r478, %r10, %r6;
	add.s32 	%r479, %r478, %r692;
	add.s32 	%r480, %r479, 3;
	cvt.u64.u32 	%rd340, %r480;
	add.s64 	%rd341, %rd9, %rd340;
	mad.lo.s64 	%rd342, %rd341, %rd4, %rd10;
	shl.b64 	%rd343, %rd342, 2;
	add.s64 	%rd344, %rd2, %rd343;
	ld.global.f32 	%f84, [%rd344];
	mad.lo.s32 	%r481, %r30, %r7, %r6;
	add.s32 	%r482, %r481, %r692;
	mad.lo.s32 	%r483, %r482, %r5, %r31;
	add.s32 	%r484, %r483, %r5;
	add.s32 	%r485, %r484, %r5;
	add.s32 	%r486, %r485, %r5;
	shl.b32 	%r487, %r486, 2;
	mov.u32 	%r488, cache;
	add.s32 	%r489, %r488, %r487;
	st.shared.f32 	[%r489], %f84;
$L__BB1_34:
	add.s32 	%r692, %r692, 4;
	add.s32 	%r490, %r178, -1;
	and.b32  	%r705, %r490, -4;
	setp.eq.s32 	%p97, %r692, %r705;
	@%p97 bra 	$L__BB1_35;
	bra.uni 	$L__BB1_26;
$L__BB1_35:
	setp.eq.s32 	%p98, %r34, 0;
	@%p98 bra 	$L__BB1_98;
	add.s32 	%r709, %r705, %r10;
	mad.lo.s32 	%r708, %r6, %r16, %r705;
	add.s32 	%r491, %r3, -1;
	mad.lo.s32 	%r492, %r6, %r491, %r2;
	sub.s32 	%r493, %r492, %r30;
	mad.lo.s32 	%r494, %r4, %r493, %r1;
	add.s32 	%r495, %r6, %r705;
	mad.lo.s32 	%r496, %r30, %r7, %r495;
	mad.lo.s32 	%r497, %r496, %r5, %r494;
	shl.b32 	%r498, %r497, 2;
	mov.u32 	%r499, cache;
	add.s32 	%r707, %r499, %r498;
	shl.b32 	%r106, %r5, 2;
	neg.s32 	%r706, %r34;
$L__BB1_37:
	.pragma "nounroll";
	cvt.u32.u64 	%r500, %rd10;
	setp.ge.u32 	%p99, %r33, %r181;
	setp.ge.u32 	%p100, %r500, %r179;
	setp.ge.u32 	%p101, %r709, %r180;
	or.pred  	%p102, %p100, %p101;
	or.pred  	%p103, %p102, %p99;
	@%p103 bra 	$L__BB1_39;
	cvt.u64.u32 	%rd345, %r708;
	add.s64 	%rd346, %rd9, %rd345;
	mad.lo.s64 	%rd347, %rd346, %rd4, %rd10;
	shl.b64 	%rd348, %rd347, 2;
	add.s64 	%rd349, %rd2, %rd348;
	ld.global.f32 	%f85, [%rd349];
	st.shared.f32 	[%r707], %f85;
$L__BB1_39:
	add.s32 	%r709, %r709, 1;
	add.s32 	%r708, %r708, 1;
	add.s32 	%r707, %r707, %r106;
	add.s32 	%r706, %r706, 1;
	setp.eq.s32 	%p104, %r706, 0;
	@%p104 bra 	$L__BB1_98;
	bra.uni 	$L__BB1_37;
$L__BB1_40:
	add.s32 	%r416, %r18, %r19;
	setp.ge.u32 	%p44, %r21, %r416;
	@%p44 bra 	$L__BB1_98;
	sub.s32 	%r39, %r21, %r18;
	add.s32 	%r40, %r178, -1;
	setp.eq.s32 	%p45, %r40, 0;
	@%p45 bra 	$L__BB1_98;
	div.u32 	%r418, %r39, %r7;
	mul.lo.s32 	%r419, %r418, %r7;
	sub.s32 	%r420, %r39, %r419;
	mul.lo.s32 	%r41, %r39, %r5;
	add.s32 	%r42, %r420, %r10;
	add.s32 	%r43, %r418, %r13;
	mul.wide.u32 	%rd303, %r43, %r180;
	cvt.u64.u32 	%rd304, %r42;
	add.s64 	%rd305, %rd303, %rd304;
	mul.lo.s64 	%rd11, %rd305, %rd4;
	add.s32 	%r421, %r178, -2;
	and.b32  	%r44, %r40, 3;
	setp.lt.u32 	%p46, %r421, 3;
	mov.b32 	%r710, 0;
	@%p46 bra 	$L__BB1_53;
	and.b32  	%r710, %r40, -4;
	add.s32 	%r46, %r9, %r4;
	add.s32 	%r47, %r41, %r4;
	mov.b32 	%r693, 0;
$L__BB1_44:
	setp.ge.u32 	%p47, %r43, %r181;
	setp.ge.u32 	%p48, %r42, %r180;
	add.s32 	%r423, %r47, %r693;
	add.s32 	%r49, %r46, %r693;
	add.s32 	%r50, %r693, %r9;
	setp.ge.u32 	%p49, %r50, %r179;
	or.pred  	%p50, %p49, %p48;
	or.pred  	%p51, %p50, %p47;
	shl.b32 	%r424, %r423, 2;
	mov.u32 	%r425, cache;
	add.s32 	%r51, %r425, %r424;
	@%p51 bra 	$L__BB1_46;
	cvt.u64.u32 	%rd306, %r49;
	add.s64 	%rd307, %rd11, %rd306;
	shl.b64 	%rd308, %rd307, 2;
	add.s64 	%rd309, %rd2, %rd308;
	ld.global.f32 	%f76, [%rd309];
	st.shared.f32 	[%r51], %f76;
$L__BB1_46:
	add.s32 	%r426, %r50, 1;
	setp.ge.u32 	%p54, %r426, %r179;
	or.pred  	%p55, %p54, %p48;
	or.pred  	%p56, %p55, %p47;
	@%p56 bra 	$L__BB1_48;
	add.s32 	%r427, %r49, 1;
	cvt.u64.u32 	%rd310, %r427;
	add.s64 	%rd311, %rd11, %rd310;
	shl.b64 	%rd312, %rd311, 2;
	add.s64 	%rd313, %rd2, %rd312;
	ld.global.f32 	%f77, [%rd313];
	st.shared.f32 	[%r51+4], %f77;
$L__BB1_48:
	add.s32 	%r428, %r50, 2;
	setp.ge.u32 	%p59, %r428, %r179;
	or.pred  	%p60, %p59, %p48;
	or.pred  	%p61, %p60, %p47;
	@%p61 bra 	$L__BB1_50;
	add.s32 	%r429, %r49, 2;
	cvt.u64.u32 	%rd314, %r429;
	add.s64 	%rd315, %rd11, %rd314;
	shl.b64 	%rd316, %rd315, 2;
	add.s64 	%rd317, %rd2, %rd316;
	ld.global.f32 	%f78, [%rd317];
	st.shared.f32 	[%r51+8], %f78;
$L__BB1_50:
	add.s32 	%r430, %r49, 3;
	cvt.u64.u32 	%rd12, %r430;
	add.s32 	%r431, %r50, 3;
	setp.ge.u32 	%p64, %r431, %r179;
	or.pred  	%p65, %p64, %p48;
	or.pred  	%p66, %p65, %p47;
	@%p66 bra 	$L__BB1_52;
	add.s64 	%rd318, %rd11, %rd12;
	shl.b64 	%rd319, %rd318, 2;
	add.s64 	%rd320, %rd2, %rd319;
	ld.global.f32 	%f79, [%rd320];
	st.shared.f32 	[%r51+12], %f79;
$L__BB1_52:
	add.s32 	%r693, %r693, 4;
	setp.eq.s32 	%p67, %r693, %r710;
	@%p67 bra 	$L__BB1_53;
	bra.uni 	$L__BB1_44;
$L__BB1_53:
	setp.eq.s32 	%p68, %r44, 0;
	@%p68 bra 	$L__BB1_98;
	add.s32 	%r714, %r710, %r9;
	mad.lo.s32 	%r713, %r4, %r15, %r710;
	add.s32 	%r432, %r4, %r710;
	mad.lo.s32 	%r433, %r5, %r39, %r432;
	shl.b32 	%r434, %r433, 2;
	mov.u32 	%r435, cache;
	add.s32 	%r712, %r435, %r434;
	neg.s32 	%r711, %r44;
$L__BB1_55:
	.pragma "nounroll";
	setp.ge.u32 	%p69, %r43, %r181;
	setp.ge.u32 	%p70, %r42, %r180;
	setp.ge.u32 	%p71, %r714, %r179;
	or.pred  	%p72, %p71, %p70;
	or.pred  	%p73, %p72, %p69;
	@%p73 bra 	$L__BB1_57;
	cvt.u64.u32 	%rd321, %r713;
	add.s64 	%rd322, %rd11, %rd321;
	shl.b64 	%rd323, %rd322, 2;
	add.s64 	%rd324, %rd2, %rd323;
	ld.global.f32 	%f80, [%rd324];
	st.shared.f32 	[%r712], %f80;
$L__BB1_57:
	add.s32 	%r714, %r714, 1;
	add.s32 	%r713, %r713, 1;
	add.s32 	%r712, %r712, 4;
	add.s32 	%r711, %r711, 1;
	setp.eq.s32 	%p74, %r711, 0;
	@%p74 bra 	$L__BB1_98;
	bra.uni 	$L__BB1_55;
$L__BB1_58:
	shl.b64 	%rd29, %rd6, 2;
	add.s64 	%rd30, %rd2, %rd29;
	ld.global.f32 	%f15, [%rd30];
	shl.b32 	%r195, %r8, 2;
	mov.u32 	%r196, cache;
	add.s32 	%r197, %r196, %r195;
	st.shared.f32 	[%r197], %f15;
	mul.lo.s32 	%r53, %r4, %r6;
	add.s32 	%r198, %r12, %r178;
	add.s32 	%r199, %r198, -1;
	mad.lo.s32 	%r54, %r199, %r4, %r53;
	mul.lo.s32 	%r55, %r7, %r199;
	mad.lo.s32 	%r200, %r3, %r6, %r2;
	mad.lo.s32 	%r56, %r200, %r4, %r1;
	setp.ge.u32 	%p7, %r56, %r53;
	@%p7 bra 	$L__BB1_71;
	div.u32 	%r57, %r56, %r4;
	mul.lo.s32 	%r319, %r57, %r4;
	sub.s32 	%r58, %r56, %r319;
	add.s32 	%r59, %r178, -1;
	setp.eq.s32 	%p28, %r59, 0;
	@%p28 bra 	$L__BB1_98;
	add.s32 	%r321, %r58, %r9;
	add.s32 	%r322, %r57, %r10;
	cvt.u64.u32 	%rd13, %r322;
	cvt.u64.u32 	%rd14, %r321;
	add.s32 	%r323, %r178, -2;
	setp.lt.u32 	%p29, %r323, 7;
	mov.b32 	%r716, 0;
	@%p29 bra 	$L__BB1_63;
	mov.b32 	%r694, 0;
$L__BB1_62:
	.pragma "nounroll";
	add.s32 	%r325, %r694, %r12;
	mad.lo.s32 	%r326, %r325, %r7, %r57;
	mad.lo.s32 	%r327, %r326, %r5, %r58;
	add.s32 	%r328, %r325, %r13;
	mul.wide.u32 	%rd225, %r328, %r180;
	add.s64 	%rd226, %rd225, %rd13;
	mad.lo.s64 	%rd227, %rd226, %rd4, %rd14;
	shl.b64 	%rd228, %rd227, 2;
	add.s64 	%rd229, %rd2, %rd228;
	ld.global.f32 	%f60, [%rd229];
	shl.b32 	%r329, %r327, 2;
	mov.u32 	%r330, cache;
	add.s32 	%r331, %r330, %r329;
	st.shared.f32 	[%r331], %f60;
	add.s32 	%r332, %r326, %r7;
	mad.lo.s32 	%r333, %r332, %r5, %r58;
	add.s32 	%r334, %r328, 1;
	mul.wide.u32 	%rd230, %r334, %r180;
	add.s64 	%rd231, %rd230, %rd13;
	mad.lo.s64 	%rd232, %rd231, %rd4, %rd14;
	shl.b64 	%rd233, %rd232, 2;
	add.s64 	%rd234, %rd2, %rd233;
	ld.global.f32 	%f61, [%rd234];
	shl.b32 	%r335, %r333, 2;
	add.s32 	%r336, %r330, %r335;
	st.shared.f32 	[%r336], %f61;
	add.s32 	%r337, %r332, %r7;
	mad.lo.s32 	%r338, %r337, %r5, %r58;
	add.s32 	%r339, %r328, 2;
	mul.wide.u32 	%rd235, %r339, %r180;
	add.s64 	%rd236, %rd235, %rd13;
	mad.lo.s64 	%rd237, %rd236, %rd4, %rd14;
	shl.b64 	%rd238, %rd237, 2;
	add.s64 	%rd239, %rd2, %rd238;
	ld.global.f32 	%f62, [%rd239];
	shl.b32 	%r340, %r338, 2;
	add.s32 	%r341, %r330, %r340;
	st.shared.f32 	[%r341], %f62;
	add.s32 	%r342, %r337, %r7;
	mad.lo.s32 	%r343, %r342, %r5, %r58;
	add.s32 	%r344, %r328, 3;
	mul.wide.u32 	%rd240, %r344, %r180;
	add.s64 	%rd241, %rd240, %rd13;
	mad.lo.s64 	%rd242, %rd241, %rd4, %rd14;
	shl.b64 	%rd243, %rd242, 2;
	add.s64 	%rd244, %rd2, %rd243;
	ld.global.f32 	%f63, [%rd244];
	shl.b32 	%r345, %r343, 2;
	add.s32 	%r346, %r330, %r345;
	st.shared.f32 	[%r346], %f63;
	add.s32 	%r347, %r342, %r7;
	mad.lo.s32 	%r348, %r347, %r5, %r58;
	add.s32 	%r349, %r328, 4;
	mul.wide.u32 	%rd245, %r349, %r180;
	add.s64 	%rd246, %rd245, %rd13;
	mad.lo.s64 	%rd247, %rd246, %rd4, %rd14;
	shl.b64 	%rd248, %rd247, 2;
	add.s64 	%rd249, %rd2, %rd248;
	ld.global.f32 	%f64, [%rd249];
	shl.b32 	%r350, %r348, 2;
	add.s32 	%r351, %r330, %r350;
	st.shared.f32 	[%r351], %f64;
	add.s32 	%r352, %r347, %r7;
	mad.lo.s32 	%r353, %r352, %r5, %r58;
	add.s32 	%r354, %r328, 5;
	mul.wide.u32 	%rd250, %r354, %r180;
	add.s64 	%rd251, %rd250, %rd13;
	mad.lo.s64 	%rd252, %rd251, %rd4, %rd14;
	shl.b64 	%rd253, %rd252, 2;
	add.s64 	%rd254, %rd2, %rd253;
	ld.global.f32 	%f65, [%rd254];
	shl.b32 	%r355, %r353, 2;
	add.s32 	%r356, %r330, %r355;
	st.shared.f32 	[%r356], %f65;
	add.s32 	%r357, %r352, %r7;
	mad.lo.s32 	%r358, %r357, %r5, %r58;
	add.s32 	%r359, %r328, 6;
	mul.wide.u32 	%rd255, %r359, %r180;
	add.s64 	%rd256, %rd255, %rd13;
	mad.lo.s64 	%rd257, %rd256, %rd4, %rd14;
	shl.b64 	%rd258, %rd257, 2;
	add.s64 	%rd259, %rd2, %rd258;
	ld.global.f32 	%f66, [%rd259];
	shl.b32 	%r360, %r358, 2;
	add.s32 	%r361, %r330, %r360;
	st.shared.f32 	[%r361], %f66;
	add.s32 	%r362, %r357, %r7;
	mad.lo.s32 	%r363, %r362, %r5, %r58;
	add.s32 	%r364, %r328, 7;
	mul.wide.u32 	%rd260, %r364, %r180;
	add.s64 	%rd261, %rd260, %rd13;
	mad.lo.s64 	%rd262, %rd261, %rd4, %rd14;
	shl.b64 	%rd263, %rd262, 2;
	add.s64 	%rd264, %rd2, %rd263;
	ld.global.f32 	%f67, [%rd264];
	shl.b32 	%r365, %r363, 2;
	add.s32 	%r366, %r330, %r365;
	st.shared.f32 	[%r366], %f67;
	add.s32 	%r694, %r694, 8;
	and.b32  	%r716, %r59, -8;
	setp.eq.s32 	%p30, %r694, %r716;
	@%p30 bra 	$L__BB1_63;
	bra.uni 	$L__BB1_62;
$L__BB1_63:
	and.b32  	%r130, %r59, 7;
	setp.eq.s32 	%p31, %r130, 0;
	@%p31 bra 	$L__BB1_98;
	setp.lt.u32 	%p32, %r130, 4;
	@%p32 bra 	$L__BB1_66;
	add.s32 	%r367, %r716, %r12;
	mad.lo.s32 	%r368, %r367, %r7, %r57;
	mad.lo.s32 	%r369, %r368, %r5, %r58;
	add.s32 	%r370, %r367, %r13;
	mul.wide.u32 	%rd265, %r370, %r180;
	add.s64 	%rd266, %rd265, %rd13;
	mad.lo.s64 	%rd267, %rd266, %rd4, %rd14;
	shl.b64 	%rd268, %rd267, 2;
	add.s64 	%rd269, %rd2, %rd268;
	ld.global.f32 	%f68, [%rd269];
	shl.b32 	%r371, %r369, 2;
	mov.u32 	%r372, cache;
	add.s32 	%r373, %r372, %r371;
	st.shared.f32 	[%r373], %f68;
	add.s32 	%r374, %r368, %r7;
	mad.lo.s32 	%r375, %r374, %r5, %r58;
	add.s32 	%r376, %r370, 1;
	mul.wide.u32 	%rd270, %r376, %r180;
	add.s64 	%rd271, %rd270, %rd13;
	mad.lo.s64 	%rd272, %rd271, %rd4, %rd14;
	shl.b64 	%rd273, %rd272, 2;
	add.s64 	%rd274, %rd2, %rd273;
	ld.global.f32 	%f69, [%rd274];
	shl.b32 	%r377, %r375, 2;
	add.s32 	%r378, %r372, %r377;
	st.shared.f32 	[%r378], %f69;
	add.s32 	%r379, %r374, %r7;
	mad.lo.s32 	%r380, %r379, %r5, %r58;
	add.s32 	%r381, %r370, 2;
	mul.wide.u32 	%rd275, %r381, %r180;
	add.s64 	%rd276, %rd275, %rd13;
	mad.lo.s64 	%rd277, %rd276, %rd4, %rd14;
	shl.b64 	%rd278, %rd277, 2;
	add.s64 	%rd279, %rd2, %rd278;
	ld.global.f32 	%f70, [%rd279];
	shl.b32 	%r382, %r380, 2;
	add.s32 	%r383, %r372, %r382;
	st.shared.f32 	[%r383], %f70;
	add.s32 	%r384, %r379, %r7;
	mad.lo.s32 	%r385, %r384, %r5, %r58;
	add.s32 	%r386, %r370, 3;
	mul.wide.u32 	%rd280, %r386, %r180;
	add.s64 	%rd281, %rd280, %rd13;
	mad.lo.s64 	%rd282, %rd281, %rd4, %rd14;
	shl.b64 	%rd283, %rd282, 2;
	add.s64 	%rd284, %rd2, %rd283;
	ld.global.f32 	%f71, [%rd284];
	shl.b32 	%r387, %r385, 2;
	add.s32 	%r388, %r372, %r387;
	st.shared.f32 	[%r388], %f71;
	add.s32 	%r716, %r716, 4;
$L__BB1_66:
	and.b32  	%r133, %r59, 3;
	setp.eq.s32 	%p33, %r133, 0;
	@%p33 bra 	$L__BB1_98;
	setp.eq.s32 	%p34, %r133, 1;
	@%p34 bra 	$L__BB1_69;
	add.s32 	%r389, %r716, %r12;
	mad.lo.s32 	%r390, %r389, %r7, %r57;
	mad.lo.s32 	%r391, %r390, %r5, %r58;
	add.s32 	%r392, %r389, %r13;
	mul.wide.u32 	%rd285, %r392, %r180;
	add.s64 	%rd286, %rd285, %rd13;
	mad.lo.s64 	%rd287, %rd286, %rd4, %rd14;
	shl.b64 	%rd288, %rd287, 2;
	add.s64 	%rd289, %rd2, %rd288;
	ld.global.f32 	%f72, [%rd289];
	shl.b32 	%r393, %r391, 2;
	mov.u32 	%r394, cache;
	add.s32 	%r395, %r394, %r393;
	st.shared.f32 	[%r395], %f72;
	add.s32 	%r396, %r390, %r7;
	mad.lo.s32 	%r397, %r396, %r5, %r58;
	add.s32 	%r398, %r392, 1;
	mul.wide.u32 	%rd290, %r398, %r180;
	add.s64 	%rd291, %rd290, %rd13;
	mad.lo.s64 	%rd292, %rd291, %rd4, %rd14;
	shl.b64 	%rd293, %rd292, 2;
	add.s64 	%rd294, %rd2, %rd293;
	ld.global.f32 	%f73, [%rd294];
	shl.b32 	%r399, %r397, 2;
	add.s32 	%r400, %r394, %r399;
	st.shared.f32 	[%r400], %f73;
	add.s32 	%r716, %r716, 2;
$L__BB1_69:
	and.b32  	%r401, %r59, 1;
	setp.eq.b32 	%p35, %r401, 1;
	not.pred 	%p36, %p35;
	@%p36 bra 	$L__BB1_98;
	add.s32 	%r402, %r716, %r12;
	mad.lo.s32 	%r403, %r402, %r7, %r57;
	mad.lo.s32 	%r404, %r403, %r5, %r58;
	add.s32 	%r405, %r402, %r13;
	mul.wide.u32 	%rd295, %r405, %r180;
	add.s64 	%rd296, %rd295, %rd13;
	mad.lo.s64 	%rd297, %rd296, %rd4, %rd14;
	shl.b64 	%rd298, %rd297, 2;
	add.s64 	%rd299, %rd2, %rd298;
	ld.global.f32 	%f74, [%rd299];
	shl.b32 	%r406, %r404, 2;
	mov.u32 	%r407, cache;
	add.s32 	%r408, %r407, %r406;
	st.shared.f32 	[%r408], %f74;
	bra.uni 	$L__BB1_98;
$L__BB1_71:
	setp.ge.u32 	%p8, %r56, %r54;
	@%p8 bra 	$L__BB1_84;
	sub.s32 	%r254, %r56, %r53;
	div.u32 	%r63, %r254, %r4;
	mul.lo.s32 	%r255, %r63, %r4;
	sub.s32 	%r64, %r254, %r255;
	add.s32 	%r65, %r178, -1;
	setp.eq.s32 	%p19, %r65, 0;
	@%p19 bra 	$L__BB1_98;
	mad.lo.s32 	%r66, %r63, %r7, %r6;
	add.s32 	%r257, %r64, %r9;
	add.s32 	%r67, %r10, %r6;
	add.s32 	%r258, %r63, %r13;
	mul.wide.u32 	%rd15, %r258, %r180;
	cvt.u64.u32 	%rd16, %r257;
	add.s32 	%r259, %r178, -2;
	setp.lt.u32 	%p20, %r259, 7;
	mov.b32 	%r719, 0;
	@%p20 bra 	$L__BB1_76;
	and.b32  	%r261, %r65, -8;
	neg.s32 	%r697, %r261;
	mad.lo.s32 	%r696, %r6, %r16, 3;
	add.s32 	%r262, %r3, -1;
	mad.lo.s32 	%r263, %r6, %r262, %r2;
	sub.s32 	%r264, %r263, %r63;
	mad.lo.s32 	%r265, %r4, %r264, %r1;
	mad.lo.s32 	%r266, %r5, %r66, %r265;
	shl.b32 	%r267, %r266, 2;
	mov.u32 	%r268, cache;
	add.s32 	%r695, %r268, %r267;
	mov.b32 	%r698, 0;
$L__BB1_75:
	.pragma "nounroll";
	and.b32  	%r719, %r65, -8;
	add.s32 	%r269, %r66, %r698;
	mad.lo.s32 	%r270, %r269, %r5, %r64;
	add.s32 	%r271, %r696, -3;
	cvt.u64.u32 	%rd150, %r271;
	add.s64 	%rd151, %rd15, %rd150;
	mad.lo.s64 	%rd152, %rd151, %rd4, %rd16;
	shl.b64 	%rd153, %rd152, 2;
	add.s64 	%rd154, %rd2, %rd153;
	ld.global.f32 	%f45, [%rd154];
	shl.b32 	%r272, %r270, 2;
	mov.u32 	%r273, cache;
	add.s32 	%r274, %r273, %r272;
	st.shared.f32 	[%r695], %f45;
	add.s32 	%r275, %r696, -2;
	cvt.u64.u32 	%rd155, %r275;
	add.s64 	%rd156, %rd15, %rd155;
	mad.lo.s64 	%rd157, %rd156, %rd4, %rd16;
	shl.b64 	%rd158, %rd157, 2;
	add.s64 	%rd159, %rd2, %rd158;
	ld.global.f32 	%f46, [%rd159];
	shl.b32 	%r276, %r5, 2;
	add.s32 	%r277, %r274, %r276;
	st.shared.f32 	[%r277], %f46;
	add.s32 	%r278, %r696, -1;
	cvt.u64.u32 	%rd160, %r278;
	add.s64 	%rd161, %rd15, %rd160;
	mad.lo.s64 	%rd162, %rd161, %rd4, %rd16;
	shl.b64 	%rd163, %rd162, 2;
	add.s64 	%rd164, %rd2, %rd163;
	ld.global.f32 	%f47, [%rd164];
	add.s32 	%r279, %r277, %r276;
	st.shared.f32 	[%r279], %f47;
	add.s32 	%r280, %r696, 4;
	cvt.u64.u32 	%rd165, %r696;
	add.s64 	%rd166, %rd15, %rd165;
	mad.lo.s64 	%rd167, %rd166, %rd4, %rd16;
	shl.b64 	%rd168, %rd167, 2;
	add.s64 	%rd169, %rd2, %rd168;
	ld.global.f32 	%f48, [%rd169];
	add.s32 	%r281, %r279, %r276;
	st.shared.f32 	[%r281], %f48;
	add.s32 	%r282, %r696, 1;
	cvt.u64.u32 	%rd170, %r282;
	add.s64 	%rd171, %rd15, %rd170;
	mad.lo.s64 	%rd172, %rd171, %rd4, %rd16;
	shl.b64 	%rd173, %rd172, 2;
	add.s64 	%rd174, %rd2, %rd173;
	ld.global.f32 	%f49, [%rd174];
	add.s32 	%r283, %r281, %r276;
	st.shared.f32 	[%r283], %f49;
	add.s32 	%r284, %r696, 2;
	cvt.u64.u32 	%rd175, %r284;
	add.s64 	%rd176, %rd15, %rd175;
	mad.lo.s64 	%rd177, %rd176, %rd4, %rd16;
	shl.b64 	%rd178, %rd177, 2;
	add.s64 	%rd179, %rd2, %rd178;
	ld.global.f32 	%f50, [%rd179];
	add.s32 	%r285, %r283, %r276;
	st.shared.f32 	[%r285], %f50;
	add.s32 	%r286, %r696, 3;
	cvt.u64.u32 	%rd180, %r286;
	add.s64 	%rd181, %rd15, %rd180;
	mad.lo.s64 	%rd182, %rd181, %rd4, %rd16;
	shl.b64 	%rd183, %rd182, 2;
	add.s64 	%rd184, %rd2, %rd183;
	ld.global.f32 	%f51, [%rd184];
	add.s32 	%r287, %r285, %r276;
	st.shared.f32 	[%r287], %f51;
	cvt.u64.u32 	%rd185, %r280;
	add.s64 	%rd186, %rd15, %rd185;
	mad.lo.s64 	%rd187, %rd186, %rd4, %rd16;
	shl.b64 	%rd188, %rd187, 2;
	add.s64 	%rd189, %rd2, %rd188;
	ld.global.f32 	%f52, [%rd189];
	add.s32 	%r288, %r287, %r276;
	st.shared.f32 	[%r288], %f52;
	add.s32 	%r698, %r698, 8;
	add.s32 	%r697, %r697, 8;
	add.s32 	%r696, %r696, 8;
	shl.b32 	%r289, %r5, 5;
	add.s32 	%r695, %r695, %r289;
	setp.eq.s32 	%p21, %r697, 0;
	@%p21 bra 	$L__BB1_76;
	bra.uni 	$L__BB1_75;
$L__BB1_76:
	and.b32  	%r137, %r65, 7;
	setp.eq.s32 	%p22, %r137, 0;
	@%p22 bra 	$L__BB1_98;
	and.b32  	%r138, %r65, 3;
	setp.lt.u32 	%p23, %r137, 4;
	@%p23 bra 	$L__BB1_79;
	add.s32 	%r290, %r66, %r719;
	mad.lo.s32 	%r291, %r290, %r5, %r64;
	add.s32 	%r292, %r67, %r719;
	cvt.u64.u32 	%rd190, %r292;
	add.s64 	%rd191, %rd15, %rd190;
	mad.lo.s64 	%rd192, %rd191, %rd4, %rd16;
	shl.b64 	%rd193, %rd192, 2;
	add.s64 	%rd194, %rd2, %rd193;
	ld.global.f32 	%f53, [%rd194];
	shl.b32 	%r293, %r291, 2;
	mov.u32 	%r294, cache;
	add.s32 	%r295, %r294, %r293;
	st.shared.f32 	[%r295], %f53;
	add.s32 	%r296, %r292, 1;
	cvt.u64.u32 	%rd195, %r296;
	add.s64 	%rd196, %rd15, %rd195;
	mad.lo.s64 	%rd197, %rd196, %rd4, %rd16;
	shl.b64 	%rd198, %rd197, 2;
	add.s64 	%rd199, %rd2, %rd198;
	ld.global.f32 	%f54, [%rd199];
	shl.b32 	%r297, %r5, 2;
	add.s32 	%r298, %r295, %r297;
	st.shared.f32 	[%r298], %f54;
	add.s32 	%r299, %r292, 2;
	cvt.u64.u32 	%rd200, %r299;
	add.s64 	%rd201, %rd15, %rd200;
	mad.lo.s64 	%rd202, %rd201, %rd4, %rd16;
	shl.b64 	%rd203, %rd202, 2;
	add.s64 	%rd204, %rd2, %rd203;
	ld.global.f32 	%f55, [%rd204];
	add.s32 	%r300, %r298, %r297;
	st.shared.f32 	[%r300], %f55;
	add.s32 	%r301, %r292, 3;
	cvt.u64.u32 	%rd205, %r301;
	add.s64 	%rd206, %rd15, %rd205;
	mad.lo.s64 	%rd207, %rd206, %rd4, %rd16;
	shl.b64 	%rd208, %rd207, 2;
	add.s64 	%rd209, %rd2, %rd208;
	ld.global.f32 	%f56, [%rd209];
	add.s32 	%r302, %r300, %r297;
	st.shared.f32 	[%r302], %f56;
	add.s32 	%r719, %r719, 4;
$L__BB1_79:
	setp.eq.s32 	%p24, %r138, 0;
	@%p24 bra 	$L__BB1_98;
	setp.eq.s32 	%p25, %r138, 1;
	@%p25 bra 	$L__BB1_82;
	add.s32 	%r303, %r66, %r719;
	mad.lo.s32 	%r304, %r303, %r5, %r64;
	add.s32 	%r305, %r67, %r719;
	cvt.u64.u32 	%rd210, %r305;
	add.s64 	%rd211, %rd15, %rd210;
	mad.lo.s64 	%rd212, %rd211, %rd4, %rd16;
	shl.b64 	%rd213, %rd212, 2;
	add.s64 	%rd214, %rd2, %rd213;
	ld.global.f32 	%f57, [%rd214];
	shl.b32 	%r306, %r304, 2;
	mov.u32 	%r307, cache;
	add.s32 	%r308, %r307, %r306;
	st.shared.f32 	[%r308], %f57;
	add.s32 	%r309, %r305, 1;
	cvt.u64.u32 	%rd215, %r309;
	add.s64 	%rd216, %rd15, %rd215;
	mad.lo.s64 	%rd217, %rd216, %rd4, %rd16;
	shl.b64 	%rd218, %rd217, 2;
	add.s64 	%rd219, %rd2, %rd218;
	ld.global.f32 	%f58, [%rd219];
	shl.b32 	%r310, %r5, 2;
	add.s32 	%r311, %r308, %r310;
	st.shared.f32 	[%r311], %f58;
	add.s32 	%r719, %r719, 2;
$L__BB1_82:
	and.b32  	%r312, %r65, 1;
	setp.eq.b32 	%p26, %r312, 1;
	not.pred 	%p27, %p26;
	@%p27 bra 	$L__BB1_98;
	add.s32 	%r313, %r66, %r719;
	mad.lo.s32 	%r314, %r313, %r5, %r64;
	add.s32 	%r315, %r67, %r719;
	cvt.u64.u32 	%rd220, %r315;
	add.s64 	%rd221, %rd15, %rd220;
	mad.lo.s64 	%rd222, %rd221, %rd4, %rd16;
	shl.b64 	%rd223, %rd222, 2;
	add.s64 	%rd224, %rd2, %rd223;
	ld.global.f32 	%f59, [%rd224];
	shl.b32 	%r316, %r314, 2;
	mov.u32 	%r317, cache;
	add.s32 	%r318, %r317, %r316;
	st.shared.f32 	[%r318], %f59;
	bra.uni 	$L__BB1_98;
$L__BB1_84:
	add.s32 	%r201, %r54, %r55;
	setp.ge.u32 	%p9, %r56, %r201;
	@%p9 bra 	$L__BB1_98;
	sub.s32 	%r80, %r56, %r54;
	add.s32 	%r81, %r178, -1;
	setp.eq.s32 	%p10, %r81, 0;
	@%p10 bra 	$L__BB1_98;
	div.u32 	%r203, %r80, %r7;
	mul.lo.s32 	%r204, %r203, %r7;
	sub.s32 	%r205, %r80, %r204;
	mad.lo.s32 	%r82, %r80, %r5, %r4;
	add.s32 	%r83, %r9, %r4;
	add.s32 	%r206, %r205, %r10;
	add.s32 	%r207, %r203, %r13;
	mul.wide.u32 	%rd31, %r207, %r180;
	cvt.u64.u32 	%rd32, %r206;
	add.s64 	%rd33, %rd31, %rd32;
	mul.lo.s64 	%rd17, %rd33, %rd4;
	add.s32 	%r208, %r178, -2;
	and.b32  	%r84, %r81, 15;
	setp.lt.u32 	%p11, %r208, 15;
	mov.b32 	%r722, 0;
	@%p11 bra 	$L__BB1_89;
	and.b32  	%r722, %r81, -16;
	mov.b32 	%r699, 0;
$L__BB1_88:
	.pragma "nounroll";
	add.s32 	%r210, %r82, %r699;
	add.s32 	%r211, %r83, %r699;
	cvt.u64.u32 	%rd34, %r211;
	add.s64 	%rd35, %rd17, %rd34;
	shl.b64 	%rd36, %rd35, 2;
	add.s64 	%rd37, %rd2, %rd36;
	ld.global.f32 	%f16, [%rd37];
	shl.b32 	%r212, %r210, 2;
	mov.u32 	%r213, cache;
	add.s32 	%r214, %r213, %r212;
	st.shared.f32 	[%r214], %f16;
	add.s32 	%r215, %r211, 1;
	cvt.u64.u32 	%rd38, %r215;
	add.s64 	%rd39, %rd17, %rd38;
	shl.b64 	%rd40, %rd39, 2;
	add.s64 	%rd41, %rd2, %rd40;
	ld.global.f32 	%f17, [%rd41];
	st.shared.f32 	[%r214+4], %f17;
	add.s32 	%r216, %r211, 2;
	cvt.u64.u32 	%rd42, %r216;
	add.s64 	%rd43, %rd17, %rd42;
	shl.b64 	%rd44, %rd43, 2;
	add.s64 	%rd45, %rd2, %rd44;
	ld.global.f32 	%f18, [%rd45];
	st.shared.f32 	[%r214+8], %f18;
	add.s32 	%r217, %r211, 3;
	cvt.u64.u32 	%rd46, %r217;
	add.s64 	%rd47, %rd17, %rd46;
	shl.b64 	%rd48, %rd47, 2;
	add.s64 	%rd49, %rd2, %rd48;
	ld.global.f32 	%f19, [%rd49];
	st.shared.f32 	[%r214+12], %f19;
	add.s32 	%r218, %r211, 4;
	cvt.u64.u32 	%rd50, %r218;
	add.s64 	%rd51, %rd17, %rd50;
	shl.b64 	%rd52, %rd51, 2;
	add.s64 	%rd53, %rd2, %rd52;
	ld.global.f32 	%f20, [%rd53];
	st.shared.f32 	[%r214+16], %f20;
	add.s32 	%r219, %r211, 5;
	cvt.u64.u32 	%rd54, %r219;
	add.s64 	%rd55, %rd17, %rd54;
	shl.b64 	%rd56, %rd55, 2;
	add.s64 	%rd57, %rd2, %rd56;
	ld.global.f32 	%f21, [%rd57];
	st.shared.f32 	[%r214+20], %f21;
	add.s32 	%r220, %r211, 6;
	cvt.u64.u32 	%rd58, %r220;
	add.s64 	%rd59, %rd17, %rd58;
	shl.b64 	%rd60, %rd59, 2;
	add.s64 	%rd61, %rd2, %rd60;
	ld.global.f32 	%f22, [%rd61];
	st.shared.f32 	[%r214+24], %f22;
	add.s32 	%r221, %r211, 7;
	cvt.u64.u32 	%rd62, %r221;
	add.s64 	%rd63, %rd17, %rd62;
	shl.b64 	%rd64, %rd63, 2;
	add.s64 	%rd65, %rd2, %rd64;
	ld.global.f32 	%f23, [%rd65];
	st.shared.f32 	[%r214+28], %f23;
	add.s32 	%r222, %r211, 8;
	cvt.u64.u32 	%rd66, %r222;
	add.s64 	%rd67, %rd17, %rd66;
	shl.b64 	%rd68, %rd67, 2;
	add.s64 	%rd69, %rd2, %rd68;
	ld.global.f32 	%f24, [%rd69];
	st.shared.f32 	[%r214+32], %f24;
	add.s32 	%r223, %r211, 9;
	cvt.u64.u32 	%rd70, %r223;
	add.s64 	%rd71, %rd17, %rd70;
	shl.b64 	%rd72, %rd71, 2;
	add.s64 	%rd73, %rd2, %rd72;
	ld.global.f32 	%f25, [%rd73];
	st.shared.f32 	[%r214+36], %f25;
	add.s32 	%r224, %r211, 10;
	cvt.u64.u32 	%rd74, %r224;
	add.s64 	%rd75, %rd17, %rd74;
	shl.b64 	%rd76, %rd75, 2;
	add.s64 	%rd77, %rd2, %rd76;
	ld.global.f32 	%f26, [%rd77];
	st.shared.f32 	[%r214+40], %f26;
	add.s32 	%r225, %r211, 11;
	cvt.u64.u32 	%rd78, %r225;
	add.s64 	%rd79, %rd17, %rd78;
	shl.b64 	%rd80, %rd79, 2;
	add.s64 	%rd81, %rd2, %rd80;
	ld.global.f32 	%f27, [%rd81];
	st.shared.f32 	[%r214+44], %f27;
	add.s32 	%r226, %r211, 12;
	cvt.u64.u32 	%rd82, %r226;
	add.s64 	%rd83, %rd17, %rd82;
	shl.b64 	%rd84, %rd83, 2;
	add.s64 	%rd85, %rd2, %rd84;
	ld.global.f32 	%f28, [%rd85];
	st.shared.f32 	[%r214+48], %f28;
	add.s32 	%r227, %r211, 13;
	cvt.u64.u32 	%rd86, %r227;
	add.s64 	%rd87, %rd17, %rd86;
	shl.b64 	%rd88, %rd87, 2;
	add.s64 	%rd89, %rd2, %rd88;
	ld.global.f32 	%f29, [%rd89];
	st.shared.f32 	[%r214+52], %f29;
	add.s32 	%r228, %r211, 14;
	cvt.u64.u32 	%rd90, %r228;
	add.s64 	%rd91, %rd17, %rd90;
	shl.b64 	%rd92, %rd91, 2;
	add.s64 	%rd93, %rd2, %rd92;
	ld.global.f32 	%f30, [%rd93];
	st.shared.f32 	[%r214+56], %f30;
	add.s32 	%r229, %r211, 15;
	cvt.u64.u32 	%rd94, %r229;
	add.s64 	%rd95, %rd17, %rd94;
	shl.b64 	%rd96, %rd95, 2;
	add.s64 	%rd97, %rd2, %rd96;
	ld.global.f32 	%f31, [%rd97];
	st.shared.f32 	[%r214+60], %f31;
	add.s32 	%r699, %r699, 16;
	setp.eq.s32 	%p12, %r699, %r722;
	@%p12 bra 	$L__BB1_89;
	bra.uni 	$L__BB1_88;
$L__BB1_89:
	setp.eq.s32 	%p13, %r84, 0;
	@%p13 bra 	$L__BB1_98;
	and.b32  	%r144, %r81, 7;
	setp.lt.u32 	%p14, %r84, 8;
	@%p14 bra 	$L__BB1_92;
	add.s32 	%r230, %r82, %r722;
	add.s32 	%r231, %r83, %r722;
	cvt.u64.u32 	%rd98, %r231;
	add.s64 	%rd99, %rd17, %rd98;
	shl.b64 	%rd100, %rd99, 2;
	add.s64 	%rd101, %rd2, %rd100;
	ld.global.f32 	%f32, [%rd101];
	shl.b32 	%r232, %r230, 2;
	mov.u32 	%r233, cache;
	add.s32 	%r234, %r233, %r232;
	st.shared.f32 	[%r234], %f32;
	add.s32 	%r235, %r231, 1;
	cvt.u64.u32 	%rd102, %r235;
	add.s64 	%rd103, %rd17, %rd102;
	shl.b64 	%rd104, %rd103, 2;
	add.s64 	%rd105, %rd2, %rd104;
	ld.global.f32 	%f33, [%rd105];
	st.shared.f32 	[%r234+4], %f33;
	add.s32 	%r236, %r231, 2;
	cvt.u64.u32 	%rd106, %r236;
	add.s64 	%rd107, %rd17, %rd106;
	shl.b64 	%rd108, %rd107, 2;
	add.s64 	%rd109, %rd2, %rd108;
	ld.global.f32 	%f34, [%rd109];
	st.shared.f32 	[%r234+8], %f34;
	add.s32 	%r237, %r231, 3;
	cvt.u64.u32 	%rd110, %r237;
	add.s64 	%rd111, %rd17, %rd110;
	shl.b64 	%rd112, %rd111, 2;
	add.s64 	%rd113, %rd2, %rd112;
	ld.global.f32 	%f35, [%rd113];
	st.shared.f32 	[%r234+12], %f35;
	add.s32 	%r238, %r231, 4;
	cvt.u64.u32 	%rd114, %r238;
	add.s64 	%rd115, %rd17, %rd114;
	shl.b64 	%rd116, %rd115, 2;
	add.s64 	%rd117, %rd2, %rd116;
	ld.global.f32 	%f36, [%rd117];
	st.shared.f32 	[%r234+16], %f36;
	add.s32 	%r239, %r231, 5;
	cvt.u64.u32 	%rd118, %r239;
	add.s64 	%rd119, %rd17, %rd118;
	shl.b64 	%rd120, %rd119, 2;
	add.s64 	%rd121, %rd2, %rd120;
	ld.global.f32 	%f37, [%rd121];
	st.shared.f32 	[%r234+20], %f37;
	add.s32 	%r240, %r231, 6;
	cvt.u64.u32 	%rd122, %r240;
	add.s64 	%rd123, %rd17, %rd122;
	shl.b64 	%rd124, %rd123, 2;
	add.s64 	%rd125, %rd2, %rd124;
	ld.global.f32 	%f38, [%rd125];
	st.shared.f32 	[%r234+24], %f38;
	add.s32 	%r241, %r231, 7;
	cvt.u64.u32 	%rd126, %r241;
	add.s64 	%rd127, %rd17, %rd126;
	shl.b64 	%rd128, %rd127, 2;
	add.s64 	%rd129, %rd2, %rd128;
	ld.global.f32 	%f39, [%rd129];
	st.shared.f32 	[%r234+28], %f39;
	add.s32 	%r722, %r722, 8;
$L__BB1_92:
	setp.eq.s32 	%p15, %r144, 0;
	@%p15 bra 	$L__BB1_98;
	and.b32  	%r147, %r81, 3;
	setp.lt.u32 	%p16, %r144, 4;
	@%p16 bra 	$L__BB1_95;
	add.s32 	%r242, %r82, %r722;
	add.s32 	%r243, %r83, %r722;
	cvt.u64.u32 	%rd130, %r243;
	add.s64 	%rd131, %rd17, %rd130;
	shl.b64 	%rd132, %rd131, 2;
	add.s64 	%rd133, %rd2, %rd132;
	ld.global.f32 	%f40, [%rd133];
	shl.b32 	%r244, %r242, 2;
	mov.u32 	%r245, cache;
	add.s32 	%r246, %r245, %r244;
	st.shared.f32 	[%r246], %f40;
	add.s32 	%r247, %r243, 1;
	cvt.u64.u32 	%rd134, %r247;
	add.s64 	%rd135, %rd17, %rd134;
	shl.b64 	%rd136, %rd135, 2;
	add.s64 	%rd137, %rd2, %rd136;
	ld.global.f32 	%f41, [%rd137];
	st.shared.f32 	[%r246+4], %f41;
	add.s32 	%r248, %r243, 2;
	cvt.u64.u32 	%rd138, %r248;
	add.s64 	%rd139, %rd17, %rd138;
	shl.b64 	%rd140, %rd139, 2;
	add.s64 	%rd141, %rd2, %rd140;
	ld.global.f32 	%f42, [%rd141];
	st.shared.f32 	[%r246+8], %f42;
	add.s32 	%r249, %r243, 3;
	cvt.u64.u32 	%rd142, %r249;
	add.s64 	%rd143, %rd17, %rd142;
	shl.b64 	%rd144, %rd143, 2;
	add.s64 	%rd145, %rd2, %rd144;
	ld.global.f32 	%f43, [%rd145];
	st.shared.f32 	[%r246+12], %f43;
	add.s32 	%r722, %r722, 4;
$L__BB1_95:
	setp.eq.s32 	%p17, %r147, 0;
	@%p17 bra 	$L__BB1_98;
	mad.lo.s32 	%r726, %r4, %r15, %r722;
	add.s32 	%r250, %r4, %r722;
	mad.lo.s32 	%r251, %r5, %r80, %r250;
	shl.b32 	%r252, %r251, 2;
	mov.u32 	%r253, cache;
	add.s32 	%r725, %r253, %r252;
	neg.s32 	%r724, %r147;
$L__BB1_97:
	.pragma "nounroll";
	cvt.u64.u32 	%rd146, %r726;
	add.s64 	%rd147, %rd17, %rd146;
	shl.b64 	%rd148, %rd147, 2;
	add.s64 	%rd149, %rd2, %rd148;
	ld.global.f32 	%f44, [%rd149];
	st.shared.f32 	[%r725], %f44;
	add.s32 	%r726, %r726, 1;
	add.s32 	%r725, %r725, 4;
	add.s32 	%r724, %r724, 1;
	setp.ne.s32 	%p18, %r724, 0;
	@%p18 bra 	$L__BB1_97;
$L__BB1_98:
	bar.sync 	0;
	mul.lo.s32 	%r560, %r178, %r178;
	mul.lo.s32 	%r159, %r560, %r178;
	shr.s32 	%r561, %r178, 1;
	add.s32 	%r562, %r561, %r1;
	add.s32 	%r563, %r561, %r2;
	add.s32 	%r564, %r561, %r3;
	mad.lo.s32 	%r565, %r564, %r7, %r563;
	mad.lo.s32 	%r160, %r565, %r5, %r562;
	setp.lt.s32 	%p124, %r159, 1;
	mov.f32 	%f160, 0f00000000;
	@%p124 bra 	$L__BB1_111;
	and.b32  	%r161, %r159, 15;
	setp.lt.u32 	%p125, %r159, 16;
	mov.f32 	%f160, 0f00000000;
	mov.b32 	%r729, 0;
	@%p125 bra 	$L__BB1_102;
	and.b32  	%r729, %r159, 2147483632;
	neg.s32 	%r727, %r729;
	add.s64 	%rd391, %rd1, 64;
	mov.f32 	%f160, 0f00000000;
	mov.u32 	%r570, cache;
$L__BB1_101:
	.pragma "nounroll";
	ld.global.u32 	%r567, [%rd391+-64];
	add.s32 	%r568, %r160, %r567;
	shl.b32 	%r569, %r568, 2;
	add.s32 	%r571, %r570, %r569;
	ld.shared.f32 	%f95, [%r571];
	add.f32 	%f96, %f160, %f95;
	ld.global.u32 	%r572, [%rd391+-56];
	add.s32 	%r573, %r160, %r572;
	shl.b32 	%r574, %r573, 2;
	add.s32 	%r575, %r570, %r574;
	ld.shared.f32 	%f97, [%r575];
	add.f32 	%f98, %f96, %f97;
	ld.global.u32 	%r576, [%rd391+-48];
	add.s32 	%r577, %r160, %r576;
	shl.b32 	%r578, %r577, 2;
	add.s32 	%r579, %r570, %r578;
	ld.shared.f32 	%f99, [%r579];
	add.f32 	%f100, %f98, %f99;
	ld.global.u32 	%r580, [%rd391+-40];
	add.s32 	%r581, %r160, %r580;
	shl.b32 	%r582, %r581, 2;
	add.s32 	%r583, %r570, %r582;
	ld.shared.f32 	%f101, [%r583];
	add.f32 	%f102, %f100, %f101;
	ld.global.u32 	%r584, [%rd391+-32];
	add.s32 	%r585, %r160, %r584;
	shl.b32 	%r586, %r585, 2;
	add.s32 	%r587, %r570, %r586;
	ld.shared.f32 	%f103, [%r587];
	add.f32 	%f104, %f102, %f103;
	ld.global.u32 	%r588, [%rd391+-24];
	add.s32 	%r589, %r160, %r588;
	shl.b32 	%r590, %r589, 2;
	add.s32 	%r591, %r570, %r590;
	ld.shared.f32 	%f105, [%r591];
	add.f32 	%f106, %f104, %f105;
	ld.global.u32 	%r592, [%rd391+-16];
	add.s32 	%r593, %r160, %r592;
	shl.b32 	%r594, %r593, 2;
	add.s32 	%r595, %r570, %r594;
	ld.shared.f32 	%f107, [%r595];
	add.f32 	%f108, %f106, %f107;
	ld.global.u32 	%r596, [%rd391+-8];
	add.s32 	%r597, %r160, %r596;
	shl.b32 	%r598, %r597, 2;
	add.s32 	%r599, %r570, %r598;
	ld.shared.f32 	%f109, [%r599];
	add.f32 	%f110, %f108, %f109;
	ld.global.u32 	%r600, [%rd391];
	add.s32 	%r601, %r160, %r600;
	shl.b32 	%r602, %r601, 2;
	add.s32 	%r603, %r570, %r602;
	ld.shared.f32 	%f111, [%r603];
	add.f32 	%f112, %f110, %f111;
	ld.global.u32 	%r604, [%rd391+8];
	add.s32 	%r605, %r160, %r604;
	shl.b32 	%r606, %r605, 2;
	add.s32 	%r607, %r570, %r606;
	ld.shared.f32 	%f113, [%r607];
	add.f32 	%f114, %f112, %f113;
	ld.global.u32 	%r608, [%rd391+16];
	add.s32 	%r609, %r160, %r608;
	shl.b32 	%r610, %r609, 2;
	add.s32 	%r611, %r570, %r610;
	ld.shared.f32 	%f115, [%r611];
	add.f32 	%f116, %f114, %f115;
	ld.global.u32 	%r612, [%rd391+24];
	add.s32 	%r613, %r160, %r612;
	shl.b32 	%r614, %r613, 2;
	add.s32 	%r615, %r570, %r614;
	ld.shared.f32 	%f117, [%r615];
	add.f32 	%f118, %f116, %f117;
	ld.global.u32 	%r616, [%rd391+32];
	add.s32 	%r617, %r160, %r616;
	shl.b32 	%r618, %r617, 2;
	add.s32 	%r619, %r570, %r618;
	ld.shared.f32 	%f119, [%r619];
	add.f32 	%f120, %f118, %f119;
	ld.global.u32 	%r620, [%rd391+40];
	add.s32 	%r621, %r160, %r620;
	shl.b32 	%r622, %r621, 2;
	add.s32 	%r623, %r570, %r622;
	ld.shared.f32 	%f121, [%r623];
	add.f32 	%f122, %f120, %f121;
	ld.global.u32 	%r624, [%rd391+48];
	add.s32 	%r625, %r160, %r624;
	shl.b32 	%r626, %r625, 2;
	add.s32 	%r627, %r570, %r626;
	ld.shared.f32 	%f123, [%r627];
	add.f32 	%f124, %f122, %f123;
	ld.global.u32 	%r628, [%rd391+56];
	add.s32 	%r629, %r160, %r628;
	shl.b32 	%r630, %r629, 2;
	add.s32 	%r631, %r570, %r630;
	ld.shared.f32 	%f125, [%r631];
	add.f32 	%f160, %f124, %f125;
	add.s32 	%r727, %r727, 16;
	add.s64 	%rd391, %rd391, 128;
	setp.ne.s32 	%p126, %r727, 0;
	@%p126 bra 	$L__BB1_101;
$L__BB1_102:
	setp.eq.s32 	%p127, %r161, 0;
	@%p127 bra 	$L__BB1_111;
	and.b32  	%r167, %r159, 7;
	setp.lt.u32 	%p128, %r161, 8;
	@%p128 bra 	$L__BB1_105;
	mul.wide.u32 	%rd377, %r729, 8;
	add.s64 	%rd378, %rd1, %rd377;
	ld.global.u32 	%r632, [%rd378];
	add.s32 	%r633, %r160, %r632;
	shl.b32 	%r634, %r633, 2;
	mov.u32 	%r635, cache;
	add.s32 	%r636, %r635, %r634;
	ld.shared.f32 	%f127, [%r636];
	add.f32 	%f128, %f160, %f127;
	ld.global.u32 	%r637, [%rd378+8];
	add.s32 	%r638, %r160, %r637;
	shl.b32 	%r639, %r638, 2;
	add.s32 	%r640, %r635, %r639;
	ld.shared.f32 	%f129, [%r640];
	add.f32 	%f130, %f128, %f129;
	ld.global.u32 	%r641, [%rd378+16];
	add.s32 	%r642, %r160, %r641;
	shl.b32 	%r643, %r642, 2;
	add.s32 	%r644, %r635, %r643;
	ld.shared.f32 	%f131, [%r644];
	add.f32 	%f132, %f130, %f131;
	ld.global.u32 	%r645, [%rd378+24];
	add.s32 	%r646, %r160, %r645;
	shl.b32 	%r647, %r646, 2;
	add.s32 	%r648, %r635, %r647;
	ld.shared.f32 	%f133, [%r648];
	add.f32 	%f134, %f132, %f133;
	ld.global.u32 	%r649, [%rd378+32];
	add.s32 	%r650, %r160, %r649;
	shl.b32 	%r651, %r650, 2;
	add.s32 	%r652, %r635, %r651;
	ld.shared.f32 	%f135, [%r652];
	add.f32 	%f136, %f134, %f135;
	ld.global.u32 	%r653, [%rd378+40];
	add.s32 	%r654, %r160, %r653;
	shl.b32 	%r655, %r654, 2;
	add.s32 	%r656, %r635, %r655;
	ld.shared.f32 	%f137, [%r656];
	add.f32 	%f138, %f136, %f137;
	ld.global.u32 	%r657, [%rd378+48];
	add.s32 	%r658, %r160, %r657;
	shl.b32 	%r659, %r658, 2;
	add.s32 	%r660, %r635, %r659;
	ld.shared.f32 	%f139, [%r660];
	add.f32 	%f140, %f138, %f139;
	ld.global.u32 	%r661, [%rd378+56];
	add.s32 	%r662, %r160, %r661;
	shl.b32 	%r663, %r662, 2;
	add.s32 	%r664, %r635, %r663;
	ld.shared.f32 	%f141, [%r664];
	add.f32 	%f160, %f140, %f141;
	add.s32 	%r729, %r729, 8;
$L__BB1_105:
	setp.eq.s32 	%p129, %r167, 0;
	@%p129 bra 	$L__BB1_111;
	and.b32  	%r170, %r159, 3;
	setp.lt.u32 	%p130, %r167, 4;
	@%p130 bra 	$L__BB1_108;
	mul.wide.u32 	%rd379, %r729, 8;
	add.s64 	%rd380, %rd1, %rd379;
	ld.global.u32 	%r665, [%rd380];
	add.s32 	%r666, %r160, %r665;
	shl.b32 	%r667, %r666, 2;
	mov.u32 	%r668, cache;
	add.s32 	%r669, %r668, %r667;
	ld.shared.f32 	%f143, [%r669];
	add.f32 	%f144, %f160, %f143;
	ld.global.u32 	%r670, [%rd380+8];
	add.s32 	%r671, %r160, %r670;
	shl.b32 	%r672, %r671, 2;
	add.s32 	%r673, %r668, %r672;
	ld.shared.f32 	%f145, [%r673];
	add.f32 	%f146, %f144, %f145;
	ld.global.u32 	%r674, [%rd380+16];
	add.s32 	%r675, %r160, %r674;
	shl.b32 	%r676, %r675, 2;
	add.s32 	%r677, %r668, %r676;
	ld.shared.f32 	%f147, [%r677];
	add.f32 	%f148, %f146, %f147;
	ld.global.u32 	%r678, [%rd380+24];
	add.s32 	%r679, %r160, %r678;
	shl.b32 	%r680, %r679, 2;
	add.s32 	%r681, %r668, %r680;
	ld.shared.f32 	%f149, [%r681];
	add.f32 	%f160, %f148, %f149;
	add.s32 	%r729, %r729, 4;
$L__BB1_108:
	setp.eq.s32 	%p131, %r170, 0;
	@%p131 bra 	$L__BB1_111;
	mul.wide.u32 	%rd381, %r729, 8;
	add.s64 	%rd392, %rd1, %rd381;
	neg.s32 	%r731, %r170;
	mov.u32 	%r685, cache;
$L__BB1_110:
	.pragma "nounroll";
	ld.global.u32 	%r682, [%rd392];
	add.s32 	%r683, %r160, %r682;
	shl.b32 	%r684, %r683, 2;
	add.s32 	%r686, %r685, %r684;
	ld.shared.f32 	%f150, [%r686];
	add.f32 	%f160, %f160, %f150;
	add.s64 	%rd392, %rd392, 8;
	add.s32 	%r731, %r731, 1;
	setp.ne.s32 	%p132, %r731, 0;
	@%p132 bra 	$L__BB1_110;
$L__BB1_111:
	cvt.u32.u64 	%r687, %rd5;
	cvt.u32.u64 	%r688, %rd3;
	cvt.rn.f32.s32 	%f151, %r159;
	div.rn.f32 	%f14, %f160, %f151;
	add.s32 	%r689, %r178, -1;
	sub.s32 	%r690, %r181, %r689;
	setp.ge.u32 	%p133, %r14, %r690;
	sub.s32 	%r176, %r180, %r689;
	setp.ge.u32 	%p134, %r688, %r176;
	or.pred  	%p135, %p133, %p134;
	sub.s32 	%r177, %r179, %r689;
	setp.ge.u32 	%p136, %r687, %r177;
	or.pred  	%p137, %p136, %p135;
	@%p137 bra 	$L__BB1_113;
	ld.param.u64 	%rd390, [_Z24statisticsKernelNDSharedPKfPfPKlijjj_param_1];
	mul.wide.u32 	%rd383, %r176, %r14;
	add.s64 	%rd384, %rd383, %rd3;
	cvt.u64.u32 	%rd385, %r177;
	mad.lo.s64 	%rd386, %rd384, %rd385, %rd5;
	cvta.to.global.u64 	%rd387, %rd390;
	shl.b64 	%rd388, %rd386, 2;
	add.s64 	%rd389, %rd387, %rd388;
	st.global.f32 	[%rd389], %f14;
$L__BB1_113:
	ret;

}


// ===== COMPILED SASS (sm_100) =====

	.target	sm_100

	.elftype	@"ET_EXEC"


//--------------------- .note.nv.tkinfo           --------------------------
	.section	.note.nv.tkinfo,"",@"SHT_NOTE"
	.sectionflags	@"SHF_NOTE_NV_TKINFO"
	.tkinfo
        /*0018*/ 	.word	0x00000002
        /*0030*/ 	.string	""
        /*0030*/ 	.string	"ptxas"
        /*0030*/ 	.string	"Cuda compilation tools, release 13.0, V13.0.88"
        /*0030*/ 	.string	"Build cuda_13.0.r13.0/compiler.36424714_0"
        /*0030*/ 	.string	"-arch sm_100 -m 64 "



//--------------------- .note.nv.cuinfo           --------------------------
	.section	.note.nv.cuinfo,"",@"SHT_NOTE"
	.sectionflags	@"SHF_NOTE_NV_CUINFO"
        /*0018*/ 	.short	0x0002
        /*001a*/ 	.short	0x0064
        /*001c*/ 	.short	0x0082
	.zero		2


//--------------------- .nv.info                  --------------------------
	.section	.nv.info,"",@"SHT_CUDA_INFO"
	.align	4


	//----- nvinfo : EIATTR_REGCOUNT
	.align		4
        /*0000*/ 	.byte	0x04, 0x2f
        /*0002*/ 	.short	(.L_1 - .L_0)
	.align		4
.L_0:
        /*0004*/ 	.word	index@(_Z18statisticsKernelNDPfS_Plillll)
        /*0008*/ 	.word	0x00000020


	//----- nvinfo : EIATTR_FRAME_SIZE
	.align		4
.L_1:
        /*000c*/ 	.byte	0x04, 0x11
        /*000e*/ 	.short	(.L_3 - .L_2)
	.align		4
.L_2:
        /*0010*/ 	.word	index@($__internal_1_$__cuda_sm3x_div_rn_noftz_f32_slowpath)
        /*0014*/ 	.word	0x00000000


	//----- nvinfo : EIATTR_FRAME_SIZE
	.align		4
.L_3:
        /*0018*/ 	.byte	0x04, 0x11
        /*001a*/ 	.short	(.L_5 - .L_4)
	.align		4
.L_4:
        /*001c*/ 	.word	index@(_Z18statisticsKernelNDPfS_Plillll)
        /*0020*/ 	.word	0x00000000


	//----- nvinfo : EIATTR_REGCOUNT
	.align		4
.L_5:
        /*0024*/ 	.byte	0x04, 0x2f
        /*0026*/ 	.short	(.L_7 - .L_6)
	.align		4
.L_6:
        /*0028*/ 	.word	index@(_Z24statisticsKernelNDSharedPKfPfPKlijjj)
        /*002c*/ 	.word	0x00000028


	//----- nvinfo : EIATTR_FRAME_SIZE
	.align		4
.L_7:
        /*0030*/ 	.byte	0x04, 0x11
        /*0032*/ 	.short	(.L_9 - .L_8)
	.align		4
.L_8:
        /*0034*/ 	.word	index@($__internal_0_$__cuda_sm3x_div_rn_noftz_f32_slowpath)
        /*0038*/ 	.word	0x00000000


	//----- nvinfo : EIATTR_FRAME_SIZE
	.align		4
.L_9:
        /*003c*/ 	.byte	0x04, 0x11
        /*003e*/ 	.short	(.L_11 - .L_10)
	.align		4
.L_10:
        /*0040*/ 	.word	index@(_Z24statisticsKernelNDSharedPKfPfPKlijjj)
        /*0044*/ 	.word	0x00000000


	//----- nvinfo : EIATTR_MIN_STACK_SIZE
	.align		4
.L_11:
        /*0048*/ 	.byte	0x04, 0x12
        /*004a*/ 	.short	(.L_13 - .L_12)
	.align		4
.L_12:
        /*004c*/ 	.word	index@(_Z24statisticsKernelNDSharedPKfPfPKlijjj)
        /*0050*/ 	.word	0x00000000


	//----- nvinfo : EIATTR_MIN_STACK_SIZE
	.align		4
.L_13:
        /*0054*/ 	.byte	0x04, 0x12
        /*0056*/ 	.short	(.L_15 - .L_14)
	.align		4
.L_14:
        /*0058*/ 	.word	index@(_Z18statisticsKernelNDPfS_Plillll)
        /*005c*/ 	.word	0x00000000
.L_15:


//--------------------- .nv.compat                --------------------------
	.section	.nv.compat,"",@"SHT_CUDA_COMPAT_INFO"
	.align	4
        /*0000*/ 	.byte	0x02, 0x09, 0x00, 0x00, 0x02, 0x02, 0x01, 0x00, 0x02, 0x05, 0x05, 0x00, 0x03, 0x07, 0x01, 0x01
        /*0010*/ 	.byte	0x02, 0x03, 0x00, 0x00, 0x02, 0x06, 0x01, 0x00, 0x04, 0x0b, 0x08, 0x00, 0x01, 0x00, 0x00, 0x00
        /*0020*/ 	.byte	0x00, 0x00, 0x00, 0x00


//--------------------- .nv.info._Z24statisticsKernelNDSharedPKfPfPKlijjj --------------------------
	.section	.nv.info._Z24statisticsKernelNDSharedPKfPfPKlijjj,"",@"SHT_CUDA_INFO"
	.sectionflags	@""
	.align	4


	//----- nvinfo : EIATTR_CUDA_API_VERSION
	.align		4
        /*0000*/ 	.byte	0x04, 0x37
        /*0002*/ 	.short	(.L_17 - .L_16)
.L_16:
        /*0004*/ 	.word	0x00000082


	//----- nvinfo : EIATTR_KPARAM_INFO
	.align		4
.L_17:
        /*0008*/ 	.byte	0x04, 0x17
        /*000a*/ 	.short	(.L_19 - .L_18)
.L_18:
        /*000c*/ 	.word	0x00000000
        /*0010*/ 	.short	0x0006
        /*0012*/ 	.short	0x0024
        /*0014*/ 	.byte	0x00, 0xf0, 0x11, 0x00


	//----- nvinfo : EIATTR_KPARAM_INFO
	.align		4
.L_19:
        /*0018*/ 	.byte	0x04, 0x17
        /*001a*/ 	.short	(.L_21 - .L_20)
.L_20:
        /*001c*/ 	.word	0x00000000
        /*0020*/ 	.short	0x0005
        /*0022*/ 	.short	0x0020
        /*0024*/ 	.byte	0x00, 0xf0, 0x11, 0x00


	//----- nvinfo : EIATTR_KPARAM_INFO
	.align		4
.L_21:
        /*0028*/ 	.byte	0x04, 0x17
        /*002a*/ 	.short	(.L_23 - .L_22)
.L_22:
        /*002c*/ 	.word	0x00000000
        /*0030*/ 	.short	0x0004
        /*0032*/ 	.short	0x001c
        /*0034*/ 	.byte	0x00, 0xf0, 0x11, 0x00


	//----- nvinfo : EIATTR_KPARAM_INFO
	.align		4
.L_23:
        /*0038*/ 	.byte	0x04, 0x17
        /*003a*/ 	.short	(.L_25 - .L_24)
.L_24:
        /*003c*/ 	.word	0x00000000
        /*0040*/ 	.short	0x0003
        /*0042*/ 	.short	0x0018
        /*0044*/ 	.byte	0x00, 0xf0, 0x11, 0x00


	//----- nvinfo : EIATTR_KPARAM_INFO
	.align		4
.L_25:
        /*0048*/ 	.byte	0x04, 0x17
        /*004a*/ 	.short	(.L_27 - .L_26)
.L_26:
        /*004c*/ 	.word	0x00000000
        /*0050*/ 	.short	0x0002
        /*0052*/ 	.short	0x0010
        /*0054*/ 	.byte	0x00, 0xf5, 0x21, 0x00


	//----- nvinfo : EIATTR_KPARAM_INFO
	.align		4
.L_27:
        /*0058*/ 	.byte	0x04, 0x17
        /*005a*/ 	.short	(.L_29 - .L_28)
.L_28:
        /*005c*/ 	.word	0x00000000
        /*0060*/ 	.short	0x0001
        /*0062*/ 	.short	0x0008
        /*0064*/ 	.byte	0x00, 0xf5, 0x21, 0x00


	//----- nvinfo : EIATTR_KPARAM_INFO
	.align		4
.L_29:
        /*0068*/ 	.byte	0x04, 0x17
        /*006a*/ 	.short	(.L_31 - .L_30)
.L_30:
        /*006c*/ 	.word	0x00000000
        /*0070*/ 	.short	0x0000
        /*0072*/ 	.short	0x0000
        /*0074*/ 	.byte	0x00, 0xf5, 0x21, 0x00


	//----- nvinfo : EIATTR_SPARSE_MMA_MASK
	.align		4
.L_31:
        /*0078*/ 	.byte	0x03, 0x50
        /*007a*/ 	.short	0x0000


	//----- nvinfo : EIATTR_MAXREG_COUNT
	.align		4
        /*007c*/ 	.byte	0x03, 0x1b
        /*007e*/ 	.short	0x00ff


	//----- nvinfo : EIATTR_NUM_BARRIERS
	.align		4
        /*0080*/ 	.byte	0x02, 0x4c
        /*0082*/ 	.byte	0x01
	.zero		1


	//----- nvinfo : EIATTR_MERCURY_ISA_VERSION
	.align		4
        /*0084*/ 	.byte	0x03, 0x5f
        /*0086*/ 	.short	0x0101


	//----- nvinfo : EIATTR_VRC_CTA_INIT_COUNT
	.align		4
        /*0088*/ 	.byte	0x02, 0x4a
	.zero		1
	.zero		1


	//----- nvinfo : EIATTR_EXIT_INSTR_OFFSETS
	.align		4
        /*008c*/ 	.byte	0x04, 0x1c
        /*008e*/ 	.short	(.L_33 - .L_32)


	//   ....[0]....
.L_32:
        /*0090*/ 	.word	0x00007440


	//   ....[1]....
        /*0094*/ 	.word	0x00007520


	//----- nvinfo : EIATTR_CRS_STACK_SIZE
	.align		4
.L_33:
        /*0098*/ 	.byte	0x04, 0x1e
        /*009a*/ 	.short	(.L_35 - .L_34)
.L_34:
        /*009c*/ 	.word	0x00000000


	//----- nvinfo : EIATTR_CBANK_PARAM_SIZE
	.align		4
.L_35:
        /*00a0*/ 	.byte	0x03, 0x19
        /*00a2*/ 	.short	0x0028


	//----- nvinfo : EIATTR_PARAM_CBANK
	.align		4
        /*00a4*/ 	.byte	0x04, 0x0a
        /*00a6*/ 	.short	(.L_37 - .L_36)
	.align		4
.L_36:
        /*00a8*/ 	.word	index@(.nv.constant0._Z24statisticsKernelNDSharedPKfPfPKlijjj)
        /*00ac*/ 	.short	0x0380
        /*00ae*/ 	.short	0x0028


	//----- nvinfo : EIATTR_SW_WAR
	.align		4
.L_37:
        /*00b0*/ 	.byte	0x04, 0x36
        /*00b2*/ 	.short	(.L_39 - .L_38)
.L_38:
        /*00b4*/ 	.word	0x00000008
.L_39:


//--------------------- .nv.info._Z18statisticsKernelNDPfS_Plillll --------------------------
	.section	.nv.info._Z18statisticsKernelNDPfS_Plillll,"",@"SHT_CUDA_INFO"
	.sectionflags	@""
	.align	4


	//----- nvinfo : EIATTR_CUDA_API_VERSION
	.align		4
        /*0000*/ 	.byte	0x04, 0x37
        /*0002*/ 	.short	(.L_41 - .L_40)
.L_40:
        /*0004*/ 	.word	0x00000082


	//----- nvinfo : EIATTR_KPARAM_INFO
	.align		4
.L_41:
        /*0008*/ 	.byte	0x04, 0x17
        /*000a*/ 	.short	(.L_43 - .L_42)
.L_42:
        /*000c*/ 	.word	0x00000000
        /*0010*/ 	.short	0x0007
        /*0012*/ 	.short	0x0038
        /*0014*/ 	.byte	0x00, 0xf0, 0x21, 0x00


	//----- nvinfo : EIATTR_KPARAM_INFO
	.align		4
.L_43:
        /*0018*/ 	.byte	0x04, 0x17
        /*001a*/ 	.short	(.L_45 - .L_44)
.L_44:
        /*001c*/ 	.word	0x00000000
        /*0020*/ 	.short	0x0006
        /*0022*/ 	.short	0x0030
        /*0024*/ 	.byte	0x00, 0xf0, 0x21, 0x00


	//----- nvinfo : EIATTR_KPARAM_INFO
	.align		4
.L_45:
        /*0028*/ 	.byte	0x04, 0x17
        /*002a*/ 	.short	(.L_47 - .L_46)
.L_46:
        /*002c*/ 	.word	0x00000000
        /*0030*/ 	.short	0x0005
        /*0032*/ 	.short	0x0028
        /*0034*/ 	.byte	0x00, 0xf0, 0x21, 0x00


	//----- nvinfo : EIATTR_KPARAM_INFO
	.align		4
.L_47:
        /*0038*/ 	.byte	0x04, 0x17
        /*003a*/ 	.short	(.L_49 - .L_48)
.L_48:
        /*003c*/ 	.word	0x00000000
        /*0040*/ 	.short	0x0004
        /*0042*/ 	.short	0x0020
        /*0044*/ 	.byte	0x00, 0xf0, 0x21, 0x00


	//----- nvinfo : EIATTR_KPARAM_INFO
	.align		4
.L_49:
        /*0048*/ 	.byte	0x04, 0x17
        /*004a*/ 	.short	(.L_51 - .L_50)
.L_50:
        /*004c*/ 	.word	0x00000000
        /*0050*/ 	.short	0x0003
        /*0052*/ 	.short	0x0018
        /*0054*/ 	.byte	0x00, 0xf0, 0x11, 0x00


	//----- nvinfo : EIATTR_KPARAM_INFO
	.align		4
.L_51:
        /*0058*/ 	.byte	0x04, 0x17
        /*005a*/ 	.short	(.L_53 - .L_52)
.L_52:
        /*005c*/ 	.word	0x00000000
        /*0060*/ 	.short	0x0002
        /*0062*/ 	.short	0x0010
        /*0064*/ 	.byte	0x00, 0xf5, 0x21, 0x00


	//----- nvinfo : EIATTR_KPARAM_INFO
	.align		4
.L_53:
        /*0068*/ 	.byte	0x04, 0x17
        /*006a*/ 	.short	(.L_55 - .L_54)
.L_54:
        /*006c*/ 	.word	0x00000000
        /*0070*/ 	.short	0x0001
        /*0072*/ 	.short	0x0008
        /*0074*/ 	.byte	0x00, 0xf5, 0x21, 0x00


	//----- nvinfo : EIATTR_KPARAM_INFO
	.align		4
.L_55:
        /*0078*/ 	.byte	0x04, 0x17
        /*007a*/ 	.short	(.L_57 - .L_56)
.L_56:
        /*007c*/ 	.word	0x00000000
        /*0080*/ 	.short	0x0000
        /*0082*/ 	.short	0x0000
        /*0084*/ 	.byte	0x00, 0xf5, 0x21, 0x00


	//----- nvinfo : EIATTR_SPARSE_MMA_MASK
	.align		4
.L_57:
        /*0088*/ 	.byte	0x03, 0x50
        /*008a*/ 	.short	0x0000


	//----- nvinfo : EIATTR_MAXREG_COUNT
	.align		4
        /*008c*/ 	.byte	0x03, 0x1b
        /*008e*/ 	.short	0x00ff


	//----- nvinfo : EIATTR_MERCURY_ISA_VERSION
	.align		4
        /*0090*/ 	.byte	0x03, 0x5f
        /*0092*/ 	.short	0x0101


	//----- nvinfo : EIATTR_VRC_CTA_INIT_COUNT
	.align		4
        /*0094*/ 	.byte	0x02, 0x4a
	.zero		1
	.zero		1


	//----- nvinfo : EIATTR_EXIT_INSTR_OFFSETS
	.align		4
        /*0098*/ 	.byte	0x04, 0x1c
        /*009a*/ 	.short	(.L_59 - .L_58)


	//   ....[0]....
.L_58:
        /*009c*/ 	.word	0x00000160


	//   ....[1]....
        /*00a0*/ 	.word	0x00001d40


	//----- nvinfo : EIATTR_CRS_STACK_SIZE
	.align		4
.L_59:
        /*00a4*/ 	.byte	0x04, 0x1e
        /*00a6*/ 	.short	(.L_61 - .L_60)
.L_60:
        /*00a8*/ 	.word	0x00000000


	//----- nvinfo : EIATTR_CBANK_PARAM_SIZE
	.align		4
.L_61:
        /*00ac*/ 	.byte	0x03, 0x19
        /*00ae*/ 	.short	0x0040


	//----- nvinfo : EIATTR_PARAM_CBANK
	.align		4
        /*00b0*/ 	.byte	0x04, 0x0a
        /*00b2*/ 	.short	(.L_63 - .L_62)
	.align		4
.L_62:
        /*00b4*/ 	.word	index@(.nv.constant0._Z18statisticsKernelNDPfS_Plillll)
        /*00b8*/ 	.short	0x0380
        /*00ba*/ 	.short	0x0040


	//----- nvinfo : EIATTR_SW_WAR
	.align		4
.L_63:
        /*00bc*/ 	.byte	0x04, 0x36
        /*00be*/ 	.short	(.L_65 - .L_64)
.L_64:
        /*00c0*/ 	.word	0x00000008
.L_65:


//--------------------- .nv.callgraph             --------------------------
	.section	.nv.callgraph,"",@"SHT_CUDA_CALLGRAPH"
	.align	4
	.sectionentsize	8
	.align		4
        /*0000*/ 	.word	0x00000000
	.align		4
        /*0004*/ 	.word	0xffffffff
	.align		4
        /*0008*/ 	.word	0x00000000
	.align		4
        /*000c*/ 	.word	0xfffffffe
	.align		4
        /*0010*/ 	.word	0x00000000
	.align		4
        /*0014*/ 	.word	0xfffffffd
	.align		4
        /*0018*/ 	.word	0x00000000
	.align		4
        /*001c*/ 	.word	0xfffffffc


//--------------------- .text._Z24statisticsKernelNDSharedPKfPfPKlijjj --------------------------
	.section	.text._Z24statisticsKernelNDSharedPKfPfPKlijjj,"ax",@progbits
	.align	128
        .global         _Z24statisticsKernelNDSharedPKfPfPKlijjj
        .type           _Z24statisticsKernelNDSharedPKfPfPKlijjj,@function
        .size           _Z24statisticsKernelNDSharedPKfPfPKlijjj,(.L_x_97 - _Z24statisticsKernelNDSharedPKfPfPKlijjj)
        .other          _Z24statisticsKernelNDSharedPKfPfPKlijjj,@"STO_CUDA_ENTRY STV_DEFAULT"
_Z24statisticsKernelNDSharedPKfPfPKlijjj:
.text._Z24statisticsKernelNDSharedPKfPfPKlijjj:
[----:B------:R-:W-:Y:S01]  /*0000*/  LDC R1, c[0x0][0x37c] ;  /* 0x0000df00ff017b82 */ /* 0x000fe20000000800 */
[----:B------:R-:W0:Y:S07]  /*0010*/  S2R R0, SR_CTAID.Y ;  /* 0x0000000000007919 */ /* 0x000e2e0000002600 */
[----:B------:R-:W1:Y:S01]  /*0020*/  S2UR UR11, SR_CTAID.Z ;  /* 0x00000000000b79c3 */ /* 0x000e620000002700 */
[----:B------:R-:W2:Y:S01]  /*0030*/  LDCU UR12, c[0x0][0x360] ;  /* 0x00006c00ff0c77ac */ /* 0x000ea20008000800 */
[----:B------:R-:W-:Y:S01]  /*0040*/  IMAD.MOV.U32 R13, RZ, RZ, RZ ;  /* 0x000000ffff0d7224 */ /* 0x000fe200078e00ff */
[----:B------:R-:W2:Y:S01]  /*0050*/  S2R R4, SR_CTAID.X ;  /* 0x0000000000047919 */ /* 0x000ea20000002500 */
[----:B------:R-:W-:Y:S01]  /*0060*/  BSSY.RECONVERGENT B0, `(.L_x_0) ;  /* 0x0000647000007945 */ /* 0x000fe20003800200 */
[----:B------:R-:W3:Y:S01]  /*0070*/  LDCU UR13, c[0x0][0x3a0] ;  /* 0x00007400ff0d77ac */ /* 0x000ee20008000800 */
[----:B------:R-:W-:Y:S01]  /*0080*/  IMAD.MOV.U32 R29, RZ, RZ, RZ ;  /* 0x000000ffff1d7224 */ /* 0x000fe200078e00ff */
[----:B------:R-:W4:Y:S01]  /*0090*/  S2R R26, SR_TID.Y ;  /* 0x00000000001a7919 */ /* 0x000f220000002200 */
[----:B------:R-:W5:Y:S01]  /*00a0*/  LDC R3, c[0x0][0x364] ;  /* 0x0000d900ff037b82 */ /* 0x000f620000000800 */
[----:B------:R-:W2:Y:S01]  /*00b0*/  LDCU.64 UR8, c[0x0][0x358] ;  /* 0x00006b00ff0877ac */ /* 0x000ea20008000a00 */
[----:B------:R-:W3:Y:S01]  /*00c0*/  S2R R7, SR_TID.Z ;  /* 0x0000000000077919 */ /* 0x000ee20000002300 */
[----:B------:R-:W2:Y:S05]  /*00d0*/  S2R R9, SR_TID.X ;  /* 0x0000000000097919 */ /* 0x000eaa0000002100 */
[----:B------:R-:W4:Y:S01]  /*00e0*/  LDC R5, c[0x0][0x368] ;  /* 0x0000da00ff057b82 */ /* 0x000f220000000800 */
[----:B------:R-:W2:Y:S01]  /*00f0*/  LDCU UR5, c[0x0][0x370] ;  /* 0x00006e00ff0577ac */ /* 0x000ea20008000800 */
[----:B------:R-:W5:Y:S06]  /*0100*/  LDCU UR6, c[0x0][0x374] ;  /* 0x00006e80ff0677ac */ /* 0x000f6c0008000800 */
[----:B------:R-:W2:Y:S01]  /*0110*/  LDC R2, c[0x0][0x378] ;  /* 0x0000de00ff027b82 */ /* 0x000ea20000000800 */
[----:B-1----:R-:W-:Y:S01]  /*0120*/  UIADD3 UR4, UPT, UPT, UR11, 0x1, URZ ;  /* 0x000000010b047890 */ /* 0x002fe2000fffe0ff */
[----:B0-----:R-:W-:-:S06]  /*0130*/  VIADD R18, R0, 0x1 ;  /* 0x0000000100127836 */ /* 0x001fcc0000000000 */
[----:B------:R-:W0:Y:S01]  /*0140*/  LDC.64 R10, c[0x0][0x398] ;  /* 0x0000e600ff0a7b82 */ /* 0x000e220000000a00 */
[----:B-----5:R-:W-:Y:S01]  /*0150*/  IMAD R22, R3, R0, RZ ;  /* 0x0000000003167224 */ /* 0x020fe200078e02ff */
[----:B------:R-:W-:Y:S01]  /*0160*/  ISETP.NE.AND P0, PT, R18, UR6, PT ;  /* 0x0000000612007c0c */ /* 0x000fe2000bf05270 */
[----:B----4-:R-:W-:Y:S02]  /*0170*/  IMAD R16, R5, UR11, RZ ;  /* 0x0000000b05107c24 */ /* 0x010fe4000f8e02ff */
[----:B------:R-:W-:Y:S02]  /*0180*/  IMAD.IADD R28, R22, 0x1, R26 ;  /* 0x00000001161c7824 */ /* 0x000fe400078e021a */
[----:B---3--:R-:W-:Y:S01]  /*0190*/  IMAD.IADD R17, R16, 0x1, R7 ;  /* 0x0000000110117824 */ /* 0x008fe200078e0207 */
[----:B--2---:R-:W-:Y:S01]  /*01a0*/  ISETP.NE.AND P1, PT, R2, UR4, PT ;  /* 0x0000000402007c0c */ /* 0x004fe2000bf25270 */
[C---:B------:R-:W-:Y:S01]  /*01b0*/  IMAD R2, R4.reuse, UR12, RZ ;  /* 0x0000000c04027c24 */ /* 0x040fe2000f8e02ff */
[----:B------:R-:W-:Y:S01]  /*01c0*/  IADD3 R4, PT, PT, R4, 0x1, RZ ;  /* 0x0000000104047810 */ /* 0x000fe20007ffe0ff */
[----:B------:R-:W-:-:S02]  /*01d0*/  IMAD R20, R17, UR13, R28 ;  /* 0x0000000d11147c24 */ /* 0x000fc4000f8e021c */
[----:B------:R-:W-:Y:S01]  /*01e0*/  IMAD.IADD R12, R2, 0x1, R9 ;  /* 0x00000001020c7824 */ /* 0x000fe200078e0209 */
[----:B------:R-:W-:Y:S02]  /*01f0*/  ISETP.EQ.OR P0, PT, R4, UR5, !P0 ;  /* 0x0000000504007c0c */ /* 0x000fe4000c702670 */
[----:B0-----:R-:W-:Y:S01]  /*0200*/  IADD3 R14, PT, PT, R10, UR12, RZ ;  /* 0x0000000c0a0e7c10 */ /* 0x001fe2000fffe0ff */
[----:B------:R-:W-:Y:S01]  /*0210*/  IMAD.WIDE.U32 R20, R20, R11, R12 ;  /* 0x0000000b14147225 */ /* 0x000fe200078e000c */
[----:B------:R-:W-:-:S03]  /*0220*/  IADD3 R8, PT, PT, R3, -0x1, R10 ;  /* 0xffffffff03087810 */ /* 0x000fc60007ffe00a */
[----:B------:R-:W-:-:S06]  /*0230*/  VIADD R6, R14, 0xffffffff ;  /* 0xffffffff0e067836 */ /* 0x000fcc0000000000 */
[----:B------:R-:W-:Y:S05]  /*0240*/  @!P0 BRA P1, `(.L_x_1) ;  /* 0x0000003000008947 */ /* 0x000fea0000800000 */
[----:B------:R-:W0:Y:S01]  /*0250*/  LDCU UR16, c[0x0][0x3a4] ;  /* 0x00007480ff1077ac */ /* 0x000e220008000800 */
[----:B------:R-:W-:Y:S01]  /*0260*/  ISETP.GE.U32.AND P0, PT, R28, UR13, PT ;  /* 0x0000000d1c007c0c */ /* 0x000fe2000bf06070 */
[C---:B------:R-:W-:Y:S01]  /*0270*/  IMAD.HI.U32 R24, R17.reuse, UR13, R28 ;  /* 0x0000000d11187c27 */ /* 0x040fe2000f8e001c */
[----:B------:R-:W1:Y:S02]  /*0280*/  LDCU UR15, c[0x0][0x39c] ;  /* 0x00007380ff0f77ac */ /* 0x000e640008000800 */
[-C--:B------:R-:W-:Y:S01]  /*0290*/  ISETP.GE.U32.OR P0, PT, R12, R11.reuse, P0 ;  /* 0x0000000b0c00720c */ /* 0x080fe20000706470 */
[----:B------:R-:W2:Y:S01]  /*02a0*/  LDCU UR14, c[0x0][0x3a0] ;  /* 0x00007400ff0e77ac */ /* 0x000ea20008000800 */
[----:B------:R-:W3:Y:S02]  /*02b0*/  LDCU.64 UR6, c[0x0][0x380] ;  /* 0x00007000ff0677ac */ /* 0x000ee40008000a00 */
[----:B0-----:R-:W-:Y:S01]  /*02c0*/  ISETP.GE.U32.OR P0, PT, R17, UR16, P0 ;  /* 0x0000001011007c0c */ /* 0x001fe20008706470 */
[----:B------:R-:W-:-:S05]  /*02d0*/  IMAD R17, R24, R11, RZ ;  /* 0x0000000b18117224 */ /* 0x000fca00078e02ff */
[----:B------:R-:W-:-:S07]  /*02e0*/  IADD3 R17, PT, PT, R21, R17, RZ ;  /* 0x0000001115117210 */ /* 0x000fce0007ffe0ff */
[----:B------:R-:W0:Y:S02]  /*02f0*/  @!P0 LDC.64 R14, c[0x0][0x380] ;  /* 0x0000e000ff0e8b82 */ /* 0x000e240000000a00 */
[----:B0-----:R-:W-:-:S04]  /*0300*/  @!P0 LEA R24, P1, R20, R14, 0x2 ;  /* 0x0000000e14188211 */ /* 0x001fc800078210ff */
[----:B------:R-:W-:-:S05]  /*0310*/  @!P0 LEA.HI.X R25, R20, R15, R17, 0x2, P1 ;  /* 0x0000000f14198211 */ /* 0x000fca00008f1411 */
[----:B------:R-:W4:Y:S01]  /*0320*/  @!P0 LDG.E R24, desc[UR8][R24.64] ;  /* 0x0000000818188981 */ /* 0x000f22000c1e1900 */
[----:B------:R-:W-:Y:S01]  /*0330*/  @!P0 MOV R14, 0x400 ;  /* 0x00000400000e8802 */ /* 0x000fe20000000f00 */
[----:B------:R-:W-:Y:S01]  /*0340*/  IMAD R17, R8, R7, R26 ;  /* 0x0000000708117224 */ /* 0x000fe200078e021a */
[----:B------:R-:W-:Y:S01]  /*0350*/  IADD3 R19, PT, PT, R5, -0x1, R10 ;  /* 0xffffffff05137810 */ /* 0x000fe20007ffe00a */
[----:B------:R-:W0:Y:S01]  /*0360*/  @!P0 S2R R15, SR_CgaCtaId ;  /* 0x00000000000f8919 */ /* 0x000e220000008800 */
[----:B------:R-:W-:Y:S02]  /*0370*/  VIADD R20, R10, 0xffffffff ;  /* 0xffffffff0a147836 */ /* 0x000fe40000000000 */
[----:B------:R-:W-:Y:S01]  /*0380*/  IMAD R17, R6, R17, R9 ;  /* 0x0000001106117224 */ /* 0x000fe200078e0209 */
[----:B0-----:R-:W-:-:S05]  /*0390*/  @!P0 LEA R14, R15, R14, 0x18 ;  /* 0x0000000e0f0e8211 */ /* 0x001fca00078ec0ff */
[----:B------:R-:W-:Y:S02]  /*03a0*/  @!P0 IMAD R15, R17, 0x4, R14 ;  /* 0x00000004110f8824 */ /* 0x000fe400078e020e */
[----:B------:R-:W-:Y:S02]  /*03b0*/  IMAD R14, R7, R3, R26 ;  /* 0x00000003070e7224 */ /* 0x000fe400078e021a */
[----:B------:R-:W-:Y:S02]  /*03c0*/  IMAD R26, R3, UR12, RZ ;  /* 0x0000000c031a7c24 */ /* 0x000fe4000f8e02ff */
[----:B------:R-:W-:Y:S01]  /*03d0*/  IMAD R17, R14, UR12, R9 ;  /* 0x0000000c0e117c24 */ /* 0x000fe2000f8e0209 */
[----:B----4-:R0:W-:Y:S04]  /*03e0*/  @!P0 STS [R15], R24 ;  /* 0x000000180f008388 */ /* 0x0101e80000000800 */
[----:B------:R-:W-:Y:S01]  /*03f0*/  ISETP.GE.U32.AND P0, PT, R17, R26, PT ;  /* 0x0000001a1100720c */ /* 0x000fe20003f06070 */
[----:B------:R-:W-:-:S12]  /*0400*/  IMAD R26, R19, UR12, R26 ;  /* 0x0000000c131a7c24 */ /* 0x000fd8000f8e021a */
[----:B0123--:R-:W-:Y:S05]  /*0410*/  @P0 BRA `(.L_x_2) ;  /* 0x0000001000240947 */ /* 0x00ffea0003800000 */
[----:B------:R-:W0:Y:S01]  /*0420*/  I2F.U32.RP R4, UR12 ;  /* 0x0000000c00047d06 */ /* 0x000e220008209000 */
[----:B------:R-:W-:-:S07]  /*0430*/  ISETP.NE.U32.AND P2, PT, RZ, UR12, PT ;  /* 0x0000000cff007c0c */ /* 0x000fce000bf45070 */
[----:B0-----:R-:W0:Y:S02]  /*0440*/  MUFU.RCP R4, R4 ;  /* 0x0000000400047308 */ /* 0x001e240000001000 */
[----:B0-----:R-:W-:-:S06]  /*0450*/  IADD3 R18, PT, PT, R4, 0xffffffe, RZ ;  /* 0x0ffffffe04127810 */ /* 0x001fcc0007ffe0ff */
[----:B------:R0:W1:Y:S02]  /*0460*/  F2I.FTZ.U32.TRUNC.NTZ R19, R18 ;  /* 0x0000001200137305 */ /* 0x000064000021f000 */
[----:B0-----:R-:W-:Y:S02]  /*0470*/  IMAD.MOV.U32 R18, RZ, RZ, RZ ;  /* 0x000000ffff127224 */ /* 0x001fe400078e00ff */
[----:B-1----:R-:W-:-:S04]  /*0480*/  IMAD.MOV R7, RZ, RZ, -R19 ;  /* 0x000000ffff077224 */ /* 0x002fc800078e0a13 */
[----:B------:R-:W-:-:S04]  /*0490*/  IMAD R7, R7, UR12, RZ ;  /* 0x0000000c07077c24 */ /* 0x000fc8000f8e02ff */
[----:B------:R-:W-:-:S06]  /*04a0*/  IMAD.HI.U32 R24, R19, R7, R18 ;  /* 0x0000000713187227 */ /* 0x000fcc00078e0012 */
[----:B------:R-:W-:-:S05]  /*04b0*/  IMAD.HI.U32 R15, R24, R17, RZ ;  /* 0x00000011180f7227 */ /* 0x000fca00078e00ff */
[----:B------:R-:W-:-:S05]  /*04c0*/  IADD3 R24, PT, PT, -R15, RZ, RZ ;  /* 0x000000ff0f187210 */ /* 0x000fca0007ffe1ff */
[----:B------:R-:W-:-:S05]  /*04d0*/  IMAD R7, R24, UR12, R17 ;  /* 0x0000000c18077c24 */ /* 0x000fca000f8e0211 */
[----:B------:R-:W-:-:S13]  /*04e0*/  ISETP.GE.U32.AND P0, PT, R7, UR12, PT ;  /* 0x0000000c07007c0c */ /* 0x000fda000bf06070 */
[----:B------:R-:W-:Y:S02]  /*04f0*/  @P0 VIADD R7, R7, -UR12 ;  /* 0x8000000c07070c36 */ /* 0x000fe40008000000 */
[----:B------:R-:W-:Y:S01]  /*0500*/  @P0 VIADD R15, R15, 0x1 ;  /* 0x000000010f0f0836 */ /* 0x000fe20000000000 */
[----:B------:R-:W-:Y:S02]  /*0510*/  ISETP.NE.AND P0, PT, R20, RZ, PT ;  /* 0x000000ff1400720c */ /* 0x000fe40003f05270 */
[----:B------:R-:W-:-:S13]  /*0520*/  ISETP.GE.U32.AND P1, PT, R7, UR12, PT ;  /* 0x0000000c07007c0c */ /* 0x000fda000bf26070 */
[----:B------:R-:W-:Y:S02]  /*0530*/  @P1 IADD3 R15, PT, PT, R15, 0x1, RZ ;  /* 0x000000010f0f1810 */ /* 0x000fe40007ffe0ff */
[----:B------:R-:W-:-:S05]  /*0540*/  @!P2 LOP3.LUT R15, RZ, UR12, RZ, 0x33, !PT ;  /* 0x0000000cff0fac12 */ /* 0x000fca000f8e33ff */
[----:B------:R-:W-:-:S04]  /*0550*/  IMAD.MOV R4, RZ, RZ, -R15 ;  /* 0x000000ffff047224 */ /* 0x000fc800078e0a0f */
[----:B------:R-:W-:Y:S01]  /*0560*/  IMAD R7, R4, UR12, R17 ;  /* 0x0000000c04077c24 */ /* 0x000fe2000f8e0211 */
[----:B------:R-:W-:Y:S06]  /*0570*/  @!P0 BRA `(.L_x_3) ;  /* 0x0000005c00d48947 */ /* 0x000fec0003800000 */
[----:B------:R-:W-:Y:S02]  /*0580*/  VIADD R10, R10, 0xfffffffe ;  /* 0xfffffffe0a0a7836 */ /* 0x000fe40000000000 */
[----:B------:R-:W-:Y:S02]  /*0590*/  HFMA2 R23, -RZ, RZ, 0, 0 ;  /* 0x00000000ff177431 */ /* 0x000fe400000001ff */
[----:B------:R-:W-:Y:S01]  /*05a0*/  IMAD.IADD R24, R2, 0x1, R7 ;  /* 0x0000000102187824 */ /* 0x000fe200078e0207 */
[----:B------:R-:W-:Y:S01]  /*05b0*/  IADD3 R22, PT, PT, R22, R15, RZ ;  /* 0x0000000f16167210 */ /* 0x000fe20007ffe0ff */
[----:B------:R-:W-:Y:S01]  /*05c0*/  IMAD.MOV.U32 R2, RZ, RZ, RZ ;  /* 0x000000ffff027224 */ /* 0x000fe200078e00ff */
[----:B------:R-:W-:-:S13]  /*05d0*/  ISETP.GE.U32.AND P0, PT, R10, 0x3, PT ;  /* 0x000000030a00780c */ /* 0x000fda0003f06070 */
[----:B------:R-:W-:Y:S05]  /*05e0*/  @!P0 BRA `(.L_x_4) ;  /* 0x0000000800fc8947 */ /* 0x000fea0003800000 */
[----:B------:R-:W-:Y:S01]  /*05f0*/  ISETP.GE.U32.AND P0, PT, R22, UR13, PT ;  /* 0x0000000d16007c0c */ /* 0x000fe2000bf06070 */
[----:B------:R-:W-:-:S03]  /*0600*/  VIADD R2, R16, 0x1 ;  /* 0x0000000110027836 */ /* 0x000fc60000000000 */
[----:B------:R-:W-:-:S04]  /*0610*/  ISETP.GE.U32.OR P0, PT, R24, R11, P0 ;  /* 0x0000000b1800720c */ /* 0x000fc80000706470 */
[----:B------:R-:W-:Y:S02]  /*0620*/  ISETP.GE.U32.OR P1, PT, R16, UR16, P0 ;  /* 0x0000001010007c0c */ /* 0x000fe40008726470 */
[----:B------:R-:W-:-:S11]  /*0630*/  ISETP.GE.U32.OR P2, PT, R2, UR16, P0 ;  /* 0x0000001002007c0c */ /* 0x000fd60008746470 */
[----:B------:R-:W0:Y:S01]  /*0640*/  @!P1 LDC.64 R18, c[0x0][0x380] ;  /* 0x0000e000ff129b82 */ /* 0x000e220000000a00 */
[C---:B------:R-:W-:Y:S01]  /*0650*/  @!P1 IMAD.IADD R31, R16.reuse, 0x1, R5 ;  /* 0x00000001101f9824 */ /* 0x040fe200078e0205 */
[----:B------:R-:W-:Y:S01]  /*0660*/  @!P1 MOV R25, RZ ;  /* 0x000000ff00199202 */ /* 0x000fe20000000f00 */
[----:B------:R-:W-:Y:S01]  /*0670*/  VIADD R10, R16, 0x2 ;  /* 0x00000002100a7836 */ /* 0x000fe20000000000 */
[----:B------:R-:W1:Y:S01]  /*0680*/  @!P1 S2R R4, SR_CgaCtaId ;  /* 0x0000000000049919 */ /* 0x000e620000008800 */
[----:B------:R-:W-:-:S04]  /*0690*/  @!P1 IMAD.WIDE.U32 R30, R31, UR13, R22 ;  /* 0x0000000d1f1e9c25 */ /* 0x000fc8000f8e0016 */
[-C--:B------:R-:W-:Y:S02]  /*06a0*/  @!P1 IMAD R31, R31, R11.reuse, RZ ;  /* 0x0000000b1f1f9224 */ /* 0x080fe400078e02ff */
[----:B------:R-:W-:-:S04]  /*06b0*/  @!P1 IMAD.WIDE.U32 R26, R30, R11, R24 ;  /* 0x0000000b1e1a9225 */ /* 0x000fc800078e0018 */
[----:B------:R-:W-:Y:S01]  /*06c0*/  @!P1 IMAD.IADD R2, R27, 0x1, R31 ;  /* 0x000000011b029824 */ /* 0x000fe200078e021f */
[----:B------:R-:W-:Y:S02]  /*06d0*/  @!P2 IADD3 R31, PT, PT, R5, 0x1, R16 ;  /* 0x00000001051fa810 */ /* 0x000fe40007ffe010 */
[----:B0-----:R-:W-:-:S03]  /*06e0*/  @!P1 LEA R34, P3, R26, R18, 0x2 ;  /* 0x000000121a229211 */ /* 0x001fc600078610ff */
[----:B------:R-:W-:Y:S01]  /*06f0*/  @!P2 IMAD.WIDE.U32 R30, R31, UR13, R22 ;  /* 0x0000000d1f1eac25 */ /* 0x000fe2000f8e0016 */
[----:B------:R-:W-:Y:S02]  /*0700*/  @!P1 LEA.HI.X R35, R26, R19, R2, 0x2, P3 ;  /* 0x000000131a239211 */ /* 0x000fe400018f1402 */
[----:B------:R-:W0:Y:S01]  /*0710*/  @!P2 LDC.64 R18, c[0x0][0x380] ;  /* 0x0000e000ff12ab82 */ /* 0x000e220000000a00 */
[----:B------:R-:W-:Y:S01]  /*0720*/  @!P2 MOV R27, RZ ;  /* 0x000000ff001ba202 */ /* 0x000fe20000000f00 */
[----:B------:R-:W-:Y:S01]  /*0730*/  @!P2 IMAD.MOV.U32 R26, RZ, RZ, R24 ;  /* 0x000000ffff1aa224 */ /* 0x000fe200078e0018 */
[----:B------:R-:W-:Y:S01]  /*0740*/  ISETP.GE.U32.OR P3, PT, R10, UR16, P0 ;  /* 0x000000100a007c0c */ /* 0x000fe20008766470 */
[-C--:B------:R-:W-:Y:S01]  /*0750*/  @!P2 IMAD R31, R31, R11.reuse, RZ ;  /* 0x0000000b1f1fa224 */ /* 0x080fe200078e02ff */
[----:B------:R-:W2:Y:S01]  /*0760*/  @!P1 LDG.E R2, desc[UR8][R34.64] ;  /* 0x0000000822029981 */ /* 0x000ea2000c1e1900 */
[----:B------:R-:W-:Y:S01]  /*0770*/  @!P2 IMAD.WIDE.U32 R26, R30, R11, R26 ;  /* 0x0000000b1e1aa225 */ /* 0x000fe200078e001a */
[----:B------:R-:W-:-:S03]  /*0780*/  @!P1 MOV R17, 0x400 ;  /* 0x0000040000119802 */ /* 0x000fc60000000f00 */
[----:B------:R-:W-:Y:S01]  /*0790*/  @!P2 IMAD.IADD R10, R27, 0x1, R31 ;  /* 0x000000011b0aa824 */ /* 0x000fe200078e021f */
[----:B-1----:R-:W-:Y:S01]  /*07a0*/  @!P1 LEA R17, R4, R17, 0x18 ;  /* 0x0000001104119211 */ /* 0x002fe200078ec0ff */
[----:B------:R-:W-:-:S04]  /*07b0*/  @!P1 IMAD R4, R8, R5, R15 ;  /* 0x0000000508049224 */ /* 0x000fc800078e020f */
[----:B------:R-:W-:Y:S02]  /*07c0*/  @!P3 IMAD.MOV.U32 R30, RZ, RZ, R24 ;  /* 0x000000ffff1eb224 */ /* 0x000fe400078e0018 */
[----:B------:R-:W-:Y:S02]  /*07d0*/  @!P3 IMAD.MOV.U32 R31, RZ, RZ, RZ ;  /* 0x000000ffff1fb224 */ /* 0x000fe400078e00ff */
[----:B------:R-:W-:Y:S01]  /*07e0*/  @!P1 IMAD R4, R6, R4, R7 ;  /* 0x0000000406049224 */ /* 0x000fe200078e0207 */
[----:B0-----:R-:W-:-:S04]  /*07f0*/  @!P2 LEA R32, P4, R26, R18, 0x2 ;  /* 0x000000121a20a211 */ /* 0x001fc800078810ff */
[----:B------:R-:W-:Y:S02]  /*0800*/  @!P1 LEA R17, R4, R17, 0x2 ;  /* 0x0000001104119211 */ /* 0x000fe400078e10ff */
[----:B------:R-:W-:Y:S02]  /*0810*/  @!P2 LEA.HI.X R33, R26, R19, R10, 0x2, P4 ;  /* 0x000000131a21a211 */ /* 0x000fe400020f140a */
[----:B------:R-:W-:-:S03]  /*0820*/  @!P3 IADD3 R19, PT, PT, R5, 0x2, R16 ;  /* 0x000000020513b810 */ /* 0x000fc60007ffe010 */
[----:B------:R-:W3:Y:S02]  /*0830*/  @!P2 LDG.E R4, desc[UR8][R32.64] ;  /* 0x000000082004a981 */ /* 0x000ee4000c1e1900 */
[----:B------:R-:W-:-:S04]  /*0840*/  @!P3 IMAD.WIDE.U32 R18, R19, UR13, R22 ;  /* 0x0000000d1312bc25 */ /* 0x000fc8000f8e0016 */
[-C--:B------:R-:W-:Y:S02]  /*0850*/  @!P3 IMAD R21, R19, R11.reuse, RZ ;  /* 0x0000000b1315b224 */ /* 0x080fe400078e02ff */
[----:B------:R-:W-:Y:S02]  /*0860*/  @!P3 IMAD.WIDE.U32 R30, R18, R11, R30 ;  /* 0x0000000b121eb225 */ /* 0x000fe400078e001e */
[----:B------:R-:W0:Y:S03]  /*0870*/  @!P3 LDC.64 R18, c[0x0][0x380] ;  /* 0x0000e000ff12bb82 */ /* 0x000e260000000a00 */
[----:B------:R-:W-:Y:S02]  /*0880*/  @!P3 IADD3 R10, PT, PT, R31, R21, RZ ;  /* 0x000000151f0ab210 */ /* 0x000fe40007ffe0ff */
[----:B0-----:R-:W-:-:S04]  /*0890*/  @!P3 LEA R26, P4, R30, R18, 0x2 ;  /* 0x000000121e1ab211 */ /* 0x001fc800078810ff */
[----:B------:R-:W-:Y:S01]  /*08a0*/  @!P3 LEA.HI.X R27, R30, R19, R10, 0x2, P4 ;  /* 0x000000131e1bb211 */ /* 0x000fe200020f140a */
[----:B------:R-:W-:-:S04]  /*08b0*/  VIADD R10, R16, 0x3 ;  /* 0x00000003100a7836 */ /* 0x000fc80000000000 */
[----:B------:R-:W4:Y:S01]  /*08c0*/  @!P3 LDG.E R21, desc[UR8][R26.64] ;  /* 0x000000081a15b981 */ /* 0x000f22000c1e1900 */
[----:B------:R-:W-:-:S13]  /*08d0*/  ISETP.GE.U32.OR P4, PT, R10, UR16, P0 ;  /* 0x000000100a007c0c */ /* 0x000fda0008786470 */
[----:B------:R-:W-:Y:S01]  /*08e0*/  @!P4 IADD3 R31, PT, PT, R5, 0x3, R16 ;  /* 0x00000003051fc810 */ /* 0x000fe20007ffe010 */
[----:B------:R-:W-:Y:S01]  /*08f0*/  @!P4 IMAD.MOV.U32 R18, RZ, RZ, R24 ;  /* 0x000000ffff12c224 */ /* 0x000fe200078e0018 */
[----:B------:R-:W-:-:S03]  /*0900*/  @!P4 MOV R19, RZ ;  /* 0x000000ff0013c202 */ /* 0x000fc60000000f00 */
[----:B------:R-:W-:-:S04]  /*0910*/  @!P4 IMAD.WIDE.U32 R30, R31, UR13, R22 ;  /* 0x0000000d1f1ecc25 */ /* 0x000fc8000f8e0016 */
[-C--:B------:R-:W-:Y:S02]  /*0920*/  @!P4 IMAD R31, R31, R11.reuse, RZ ;  /* 0x0000000b1f1fc224 */ /* 0x080fe400078e02ff */
[----:B------:R-:W-:Y:S02]  /*0930*/  @!P4 IMAD.WIDE.U32 R18, R30, R11, R18 ;  /* 0x0000000b1e12c225 */ /* 0x000fe400078e0012 */
[----:B------:R-:W0:Y:S02]  /*0940*/  @!P4 LDC.64 R10, c[0x0][0x380] ;  /* 0x0000e000ff0acb82 */ /* 0x000e240000000a00 */
[----:B------:R-:W-:Y:S01]  /*0950*/  @!P4 IMAD.IADD R19, R19, 0x1, R31 ;  /* 0x000000011313c824 */ /* 0x000fe200078e021f */
[----:B0-----:R-:W-:-:S04]  /*0960*/  @!P4 LEA R10, P5, R18, R10, 0x2 ;  /* 0x0000000a120ac211 */ /* 0x001fc800078a10ff */
[----:B------:R-:W-:-:S05]  /*0970*/  @!P4 LEA.HI.X R11, R18, R11, R19, 0x2, P5 ;  /* 0x0000000b120bc211 */ /* 0x000fca00028f1413 */
[----:B------:R0:W5:Y:S01]  /*0980*/  @!P4 LDG.E R10, desc[UR8][R10.64] ;  /* 0x000000080a0ac981 */ /* 0x000162000c1e1900 */
[----:B------:R-:W1:Y:S01]  /*0990*/  @!P2 S2R R19, SR_CgaCtaId ;  /* 0x000000000013a919 */ /* 0x000e620000008800 */
[----:B------:R-:W-:Y:S01]  /*09a0*/  @!P2 MOV R18, 0x400 ;  /* 0x000004000012a802 */ /* 0x000fe20000000f00 */
[----:B0-----:R-:W0:Y:S03]  /*09b0*/  @!P4 S2R R11, SR_CgaCtaId ;  /* 0x00000000000bc919 */ /* 0x001e260000008800 */
[----:B-1----:R-:W-:Y:S01]  /*09c0*/  @!P2 LEA R27, R19, R18, 0x18 ;  /* 0x00000012131ba211 */ /* 0x002fe200078ec0ff */
[----:B------:R-:W-:-:S04]  /*09d0*/  @!P2 IMAD R19, R8, R5, R15 ;  /* 0x000000050813a224 */ /* 0x000fc800078e020f */
[----:B------:R-:W-:-:S04]  /*09e0*/  @!P2 IMAD.IADD R18, R8, 0x1, R19 ;  /* 0x000000010812a824 */ /* 0x000fc800078e0213 */
[----:B------:R-:W-:-:S05]  /*09f0*/  @!P2 IMAD R18, R6, R18, R7 ;  /* 0x000000120612a224 */ /* 0x000fca00078e0207 */
[----:B------:R-:W-:Y:S02]  /*0a00*/  @!P2 LEA R19, R18, R27, 0x2 ;  /* 0x0000001b1213a211 */ /* 0x000fe400078e10ff */
[----:B------:R-:W1:Y:S01]  /*0a10*/  @!P3 S2R R27, SR_CgaCtaId ;  /* 0x00000000001bb919 */ /* 0x000e620000008800 */
[----:B------:R-:W-:Y:S01]  /*0a20*/  LOP3.LUT R20, R20, 0xfffffffc, RZ, 0xc0, !PT ;  /* 0xfffffffc14147812 */ /* 0x000fe200078ec0ff */
[----:B--2---:R2:W-:Y:S02]  /*0a30*/  @!P1 STS [R17], R2 ;  /* 0x0000000211009388 */ /* 0x0045e40000000800 */
[----:B--2---:R-:W-:-:S04]  /*0a40*/  @!P3 MOV R2, 0x400 ;  /* 0x000004000002b802 */ /* 0x004fc80000000f00 */
[----:B-1----:R-:W-:Y:S02]  /*0a50*/  @!P3 LEA R18, R27, R2, 0x18 ;  /* 0x000000021b12b211 */ /* 0x002fe400078ec0ff */
[----:B------:R-:W-:-:S04]  /*0a60*/  @!P4 MOV R2, 0x400 ;  /* 0x000004000002c802 */ /* 0x000fc80000000f00 */
[----:B0-----:R-:W-:Y:S01]  /*0a70*/  @!P4 LEA R2, R11, R2, 0x18 ;  /* 0x000000020b02c211 */ /* 0x001fe200078ec0ff */
[----:B------:R-:W-:-:S05]  /*0a80*/  @!P3 IMAD R11, R8, R5, R15 ;  /* 0x00000005080bb224 */ /* 0x000fca00078e020f */
[----:B------:R-:W-:-:S05]  /*0a90*/  @!P3 IADD3 R11, PT, PT, R8, R11, R8 ;  /* 0x0000000b080bb210 */ /* 0x000fca0007ffe008 */
[----:B------:R-:W-:-:S04]  /*0aa0*/  @!P3 IMAD R11, R6, R11, R7 ;  /* 0x0000000b060bb224 */ /* 0x000fc800078e0207 */
[----:B------:R-:W-:Y:S02]  /*0ab0*/  @!P3 IMAD R18, R11, 0x4, R18 ;  /* 0x000000040b12b824 */ /* 0x000fe400078e0212 */
[C---:B------:R-:W-:Y:S01]  /*0ac0*/  @!P4 IMAD R11, R8.reuse, R5, R15 ;  /* 0x00000005080bc224 */ /* 0x040fe200078e020f */
[----:B---3--:R0:W-:Y:S04]  /*0ad0*/  @!P2 STS [R19], R4 ;  /* 0x000000041300a388 */ /* 0x0081e80000000800 */
[----:B------:R-:W-:-:S05]  /*0ae0*/  @!P4 IADD3 R11, PT, PT, R8, R11, R8 ;  /* 0x0000000b080bc210 */ /* 0x000fca0007ffe008 */
[----:B0-----:R-:W-:-:S04]  /*0af0*/  @!P4 IMAD.IADD R4, R8, 0x1, R11 ;  /* 0x000000010804c824 */ /* 0x001fc800078e020b */
[----:B------:R-:W-:-:S05]  /*0b00*/  @!P4 IMAD R11, R6, R4, R7 ;  /* 0x00000004060bc224 */ /* 0x000fca00078e0207 */
[----:B------:R-:W-:Y:S02]  /*0b10*/  @!P4 LEA R11, R11, R2, 0x2 ;  /* 0x000000020b0bc211 */ /* 0x000fe400078e10ff */
[----:B------:R-:W-:Y:S01]  /*0b20*/  ISETP.NE.AND P1, PT, R20, 0x4, PT ;  /* 0x000000041400780c */ /* 0x000fe20003f25270 */
[----:B----4-:R0:W-:Y:S01]  /*0b30*/  @!P3 STS [R18], R21 ;  /* 0x000000151200b388 */ /* 0x0101e20000000800 */
[----:B------:R-:W-:-:S03]  /*0b40*/  IMAD.MOV.U32 R2, RZ, RZ, R20 ;  /* 0x000000ffff027224 */ /* 0x000fc600078e0014 */
[----:B-----5:R0:W-:Y:S08]  /*0b50*/  @!P4 STS [R11], R10 ;  /* 0x0000000a0b00c388 */ /* 0x0201f00000000800 */
[----:B------:R-:W-:Y:S05]  /*0b60*/  @!P1 BRA `(.L_x_4) ;  /* 0x00000004009c9947 */ /* 0x000fea0003800000 */
[----:B------:R-:W-:-:S07]  /*0b70*/  IMAD.MOV.U32 R2, RZ, RZ, 0x4 ;  /* 0x00000004ff027424 */ /* 0x000fce00078e00ff */
.L_x_13:
[----:B0123--:R-:W0:Y:S01]  /*0b80*/  LDC R18, c[0x0][0x3a4] ;  /* 0x0000e900ff127b82 */ /* 0x00fe220000000800 */
[----:B------:R-:W-:Y:S01]  /*0b90*/  IADD3 R17, PT, PT, R16, R2, RZ ;  /* 0x0000000210117210 */ /* 0x000fe20007ffe0ff */
[----:B------:R-:W-:Y:S03]  /*0ba0*/  BSSY.RECONVERGENT B1, `(.L_x_5) ;  /* 0x000001b000017945 */ /* 0x000fe60003800200 */
[C---:B------:R-:W-:Y:S01]  /*0bb0*/  IADD3 R4, PT, PT, R17.reuse, 0x3, RZ ;  /* 0x0000000311047810 */ /* 0x040fe20007ffe0ff */
[C---:B------:R-:W-:Y:S02]  /*0bc0*/  VIADD R11, R17.reuse, 0x1 ;  /* 0x00000001110b7836 */ /* 0x040fe40000000000 */
[C---:B------:R-:W-:Y:S01]  /*0bd0*/  VIADD R10, R17.reuse, 0x2 ;  /* 0x00000002110a7836 */ /* 0x040fe20000000000 */
[-C--:B0-----:R-:W-:Y:S02]  /*0be0*/  ISETP.GE.U32.OR P4, PT, R17, R18.reuse, P0 ;  /* 0x000000121100720c */ /* 0x081fe40000786470 */
[----:B------:R-:W-:-:S02]  /*0bf0*/  ISETP.GE.U32.OR P3, PT, R11, R18, P0 ;  /* 0x000000120b00720c */ /* 0x000fc40000766470 */
[-C--:B------:R-:W-:Y:S02]  /*0c00*/  ISETP.GE.U32.OR P2, PT, R10, R18.reuse, P0 ;  /* 0x000000120a00720c */ /* 0x080fe40000746470 */
[----:B------:R-:W-:-:S07]  /*0c10*/  ISETP.GE.U32.OR P1, PT, R4, R18, P0 ;  /* 0x000000120400720c */ /* 0x000fce0000726470 */
[----:B------:R-:W-:Y:S06]  /*0c20*/  @P4 BRA `(.L_x_6) ;  /* 0x0000000000484947 */ /* 0x000fec0003800000 */
[----:B------:R-:W-:Y:S01]  /*0c30*/  IMAD.IADD R17, R5, 0x1, R2 ;  /* 0x0000000105117824 */ /* 0x000fe200078e0202 */
[----:B------:R-:W-:Y:S01]  /*0c40*/  MOV R10, R24 ;  /* 0x00000018000a7202 */ /* 0x000fe20000000f00 */
[----:B------:R-:W-:Y:S02]  /*0c50*/  IMAD.MOV.U32 R11, RZ, RZ, RZ ;  /* 0x000000ffff0b7224 */ /* 0x000fe400078e00ff */
[----:B------:R-:W-:-:S04]  /*0c60*/  IMAD.IADD R19, R16, 0x1, R17 ;  /* 0x0000000110137824 */ /* 0x000fc800078e0211 */
[----:B------:R-:W-:-:S04]  /*0c70*/  IMAD.WIDE.U32 R18, R19, UR14, R22 ;  /* 0x0000000e13127c25 */ /* 0x000fc8000f8e0016 */
[----:B------:R-:W-:Y:S02]  /*0c80*/  IMAD R19, R19, UR15, RZ ;  /* 0x0000000f13137c24 */ /* 0x000fe4000f8e02ff */
[----:B------:R-:W-:-:S04]  /*0c90*/  IMAD.WIDE.U32 R10, R18, UR15, R10 ;  /* 0x0000000f120a7c25 */ /* 0x000fc8000f8e000a */
[----:B------:R-:W-:Y:S01]  /*0ca0*/  IMAD.IADD R11, R11, 0x1, R19 ;  /* 0x000000010b0b7824 */ /* 0x000fe200078e0213 */
[----:B------:R-:W-:-:S04]  /*0cb0*/  LEA R18, P4, R10, UR6, 0x2 ;  /* 0x000000060a127c11 */ /* 0x000fc8000f8810ff */
[----:B------:R-:W-:-:S05]  /*0cc0*/  LEA.HI.X R19, R10, UR7, R11, 0x2, P4 ;  /* 0x000000070a137c11 */ /* 0x000fca000a0f140b */
[----:B------:R-:W2:Y:S01]  /*0cd0*/  LDG.E R18, desc[UR8][R18.64] ;  /* 0x0000000812127981 */ /* 0x000ea2000c1e1900 */
[----:B------:R-:W0:Y:S01]  /*0ce0*/  S2UR UR5, SR_CgaCtaId ;  /* 0x00000000000579c3 */ /* 0x000e220000008800 */
[----:B------:R-:W-:Y:S01]  /*0cf0*/  IMAD R17, R8, R17, R15 ;  /* 0x0000001108117224 */ /* 0x000fe200078e020f */
[----:B------:R-:W-:-:S03]  /*0d00*/  UMOV UR4, 0x400 ;  /* 0x0000040000047882 */ /* 0x000fc60000000000 */
[----:B------:R-:W-:Y:S01]  /*0d10*/  IMAD R17, R6, R17, R7 ;  /* 0x0000001106117224 */ /* 0x000fe200078e0207 */
[----:B0-----:R-:W-:-:S06]  /*0d20*/  ULEA UR4, UR5, UR4, 0x18 ;  /* 0x0000000405047291 */ /* 0x001fcc000f8ec0ff */
[----:B------:R-:W-:-:S05]  /*0d30*/  LEA R17, R17, UR4, 0x2 ;  /* 0x0000000411117c11 */ /* 0x000fca000f8e10ff */
[----:B--2---:R0:W-:Y:S02]  /*0d40*/  STS [R17], R18 ;  /* 0x0000001211007388 */ /* 0x0041e40000000800 */
.L_x_6:
[----:B------:R-:W-:Y:S05]  /*0d50*/  BSYNC.RECONVERGENT B1 ;  /* 0x0000000000017941 */ /* 0x000fea0003800200 */
.L_x_5:
[----:B------:R-:W-:Y:S04]  /*0d60*/  BSSY.RECONVERGENT B1, `(.L_x_7) ;  /* 0x0000015000017945 */ /* 0x000fe80003800200 */
[----:B------:R-:W-:Y:S05]  /*0d70*/  @P3 BRA `(.L_x_8) ;  /* 0x00000000004c3947 */ /* 0x000fea0003800000 */
[----:B0-----:R-:W-:Y:S01]  /*0d80*/  IADD3 R17, PT, PT, R5, R2, RZ ;  /* 0x0000000205117210 */ /* 0x001fe20007ffe0ff */
[----:B------:R-:W-:Y:S02]  /*0d90*/  IMAD.MOV.U32 R10, RZ, RZ, R24 ;  /* 0x000000ffff0a7224 */ /* 0x000fe400078e0018 */
[----:B------:R-:W-:Y:S01]  /*0da0*/  IMAD.MOV.U32 R11, RZ, RZ, RZ ;  /* 0x000000ffff0b7224 */ /* 0x000fe200078e00ff */
[----:B------:R-:W-:-:S05]  /*0db0*/  IADD3 R19, PT, PT, R17, 0x1, R16 ;  /* 0x0000000111137810 */ /* 0x000fca0007ffe010 */
[----:B------:R-:W-:-:S04]  /*0dc0*/  IMAD.WIDE.U32 R18, R19, UR14, R22 ;  /* 0x0000000e13127c25 */ /* 0x000fc8000f8e0016 */
[----:B------:R-:W-:Y:S02]  /*0dd0*/  IMAD R19, R19, UR15, RZ ;  /* 0x0000000f13137c24 */ /* 0x000fe4000f8e02ff */
[----:B------:R-:W-:-:S05]  /*0de0*/  IMAD.WIDE.U32 R10, R18, UR15, R10 ;  /* 0x0000000f120a7c25 */ /* 0x000fca000f8e000a */
[----:B------:R-:W-:Y:S02]  /*0df0*/  IADD3 R11, PT, PT, R11, R19, RZ ;  /* 0x000000130b0b7210 */ /* 0x000fe40007ffe0ff */
[----:B------:R-:W-:-:S04]  /*0e00*/  LEA R18, P3, R10, UR6, 0x2 ;  /* 0x000000060a127c11 */ /* 0x000fc8000f8610ff */
[----:B------:R-:W-:-:S05]  /*0e10*/  LEA.HI.X R19, R10, UR7, R11, 0x2, P3 ;  /* 0x000000070a137c11 */ /* 0x000fca00098f140b */
[----:B------:R-:W2:Y:S01]  /*0e20*/  LDG.E R18, desc[UR8][R18.64] ;  /* 0x0000000812127981 */ /* 0x000ea2000c1e1900 */
[----:B------:R-:W0:Y:S01]  /*0e30*/  S2UR UR5, SR_CgaCtaId ;  /* 0x00000000000579c3 */ /* 0x000e220000008800 */
[----:B------:R-:W-:Y:S01]  /*0e40*/  IMAD R17, R8, R17, R15 ;  /* 0x0000001108117224 */ /* 0x000fe200078e020f */
[----:B------:R-:W-:-:S03]  /*0e50*/  UMOV UR4, 0x400 ;  /* 0x0000040000047882 */ /* 0x000fc60000000000 */
[----:B------:R-:W-:-:S04]  /*0e60*/  IMAD.IADD R4, R8, 0x1, R17 ;  /* 0x0000000108047824 */ /* 0x000fc800078e0211 */
[----:B------:R-:W-:Y:S01]  /*0e70*/  IMAD R4, R6, R4, R7 ;  /* 0x0000000406047224 */ /* 0x000fe200078e0207 */
[----:B0-----:R-:W-:-:S06]  /*0e80*/  ULEA UR4, UR5, UR4, 0x18 ;  /* 0x0000000405047291 */ /* 0x001fcc000f8ec0ff */
[----:B------:R-:W-:-:S05]  /*0e90*/  LEA R11, R4, UR4, 0x2 ;  /* 0x00000004040b7c11 */ /* 0x000fca000f8e10ff */
[----:B--2---:R1:W-:Y:S02]  /*0ea0*/  STS [R11], R18 ;  /* 0x000000120b007388 */ /* 0x0043e40000000800 */
.L_x_8:
[----:B------:R-:W-:Y:S05]  /*0eb0*/  BSYNC.RECONVERGENT B1 ;  /* 0x0000000000017941 */ /* 0x000fea0003800200 */
.L_x_7:
[----:B------:R-:W-:Y:S04]  /*0ec0*/  BSSY.RECONVERGENT B1, `(.L_x_9) ;  /* 0x0000015000017945 */ /* 0x000fe80003800200 */
[----:B------:R-:W-:Y:S05]  /*0ed0*/  @P2 BRA `(.L_x_10) ;  /* 0x00000000004c2947 */ /* 0x000fea0003800000 */
[----:B0-----:R-:W-:Y:S01]  /*0ee0*/  IMAD.IADD R17, R5, 0x1, R2 ;  /* 0x0000000105117824 */ /* 0x001fe200078e0202 */
[----:B------:R-:W-:Y:S01]  /*0ef0*/  MOV R10, R24 ;  /* 0x00000018000a7202 */ /* 0x000fe20000000f00 */
[----:B-1----:R-:W-:-:S03]  /*0f00*/  IMAD.MOV.U32 R11, RZ, RZ, RZ ;  /* 0x000000ffff0b7224 */ /* 0x002fc600078e00ff */
[----:B------:R-:W-:-:S05]  /*0f10*/  IADD3 R19, PT, PT, R17, 0x2, R16 ;  /* 0x0000000211137810 */ /* 0x000fca0007ffe010 */
        /* <DEDUP_REMOVED lines=9> */
[----:B------:R-:W-:-:S04]  /*0fb0*/  UMOV UR4, 0x400 ;  /* 0x0000040000047882 */ /* 0x000fc80000000000 */
[----:B------:R-:W-:-:S05]  /*0fc0*/  IADD3 R4, PT, PT, R8, R17, R8 ;  /* 0x0000001108047210 */ /* 0x000fca0007ffe008 */
[----:B------:R-:W-:Y:S01]  /*0fd0*/  IMAD R4, R6, R4, R7 ;  /* 0x0000000406047224 */ /* 0x000fe200078e0207 */
[----:B0-----:R-:W-:-:S06]  /*0fe0*/  ULEA UR4, UR5, UR4, 0x18 ;  /* 0x0000000405047291 */ /* 0x001fcc000f8ec0ff */
[----:B------:R-:W-:-:S05]  /*0ff0*/  LEA R11, R4, UR4, 0x2 ;  /* 0x00000004040b7c11 */ /* 0x000fca000f8e10ff */
[----:B--2---:R2:W-:Y:S02]  /*1000*/  STS [R11], R18 ;  /* 0x000000120b007388 */ /* 0x0045e40000000800 */
.L_x_10:
[----:B------:R-:W-:Y:S05]  /*1010*/  BSYNC.RECONVERGENT B1 ;  /* 0x0000000000017941 */ /* 0x000fea0003800200 */
.L_x_9:
[----:B------:R-:W-:Y:S04]  /*1020*/  BSSY.RECONVERGENT B1, `(.L_x_11) ;  /* 0x0000017000017945 */ /* 0x000fe80003800200 */
[----:B------:R-:W-:Y:S05]  /*1030*/  @P1 BRA `(.L_x_12) ;  /* 0x0000000000541947 */ /* 0x000fea0003800000 */
[----:B------:R-:W-:Y:S01]  /*1040*/  IADD3 R19, PT, PT, R5, R2, RZ ;  /* 0x0000000205137210 */ /* 0x000fe20007ffe0ff */
[----:B------:R-:W-:Y:S02]  /*1050*/  IMAD.MOV.U32 R10, RZ, RZ, R24 ;  /* 0x000000ffff0a7224 */ /* 0x000fe400078e0018 */
[----:B-12---:R-:W-:Y:S01]  /*1060*/  IMAD.MOV.U32 R11, RZ, RZ, RZ ;  /* 0x000000ffff0b7224 */ /* 0x006fe200078e00ff */
[----:B------:R-:W-:-:S05]  /*1070*/  IADD3 R19, PT, PT, R19, 0x3, R16 ;  /* 0x0000000313137810 */ /* 0x000fca0007ffe010 */
[----:B0-----:R-:W-:-:S04]  /*1080*/  IMAD.WIDE.U32 R18, R19, UR14, R22 ;  /* 0x0000000e13127c25 */ /* 0x001fc8000f8e0016 */
[----:B------:R-:W-:Y:S02]  /*1090*/  IMAD R19, R19, UR15, RZ ;  /* 0x0000000f13137c24 */ /* 0x000fe4000f8e02ff */
[----:B------:R-:W-:-:S05]  /*10a0*/  IMAD.WIDE.U32 R10, R18, UR15, R10 ;  /* 0x0000000f120a7c25 */ /* 0x000fca000f8e000a */
[----:B------:R-:W-:Y:S02]  /*10b0*/  IADD3 R11, PT, PT, R11, R19, RZ ;  /* 0x000000130b0b7210 */ /* 0x000fe40007ffe0ff */
[----:B------:R-:W-:-:S04]  /*10c0*/  LEA R18, P1, R10, UR6, 0x2 ;  /* 0x000000060a127c11 */ /* 0x000fc8000f8210ff */
[----:B------:R-:W-:-:S05]  /*10d0*/  LEA.HI.X R19, R10, UR7, R11, 0x2, P1 ;  /* 0x000000070a137c11 */ /* 0x000fca00088f140b */
[----:B------:R-:W2:Y:S01]  /*10e0*/  LDG.E R18, desc[UR8][R18.64] ;  /* 0x0000000812127981 */ /* 0x000ea2000c1e1900 */
[----:B------:R-:W0:Y:S01]  /*10f0*/  S2UR UR5, SR_CgaCtaId ;  /* 0x00000000000579c3 */ /* 0x000e220000008800 */
[----:B------:R-:W-:Y:S01]  /*1100*/  IMAD.IADD R11, R5, 0x1, R2 ;  /* 0x00000001050b7824 */ /* 0x000fe200078e0202 */
[----:B------:R-:W-:-:S03]  /*1110*/  UMOV UR4, 0x400 ;  /* 0x0000040000047882 */ /* 0x000fc60000000000 */
[----:B------:R-:W-:-:S05]  /*1120*/  IMAD R11, R8, R11, R15 ;  /* 0x0000000b080b7224 */ /* 0x000fca00078e020f */
[----:B------:R-:W-:-:S05]  /*1130*/  IADD3 R11, PT, PT, R8, R11, R8 ;  /* 0x0000000b080b7210 */ /* 0x000fca0007ffe008 */
[----:B------:R-:W-:-:S04]  /*1140*/  IMAD.IADD R4, R8, 0x1, R11 ;  /* 0x0000000108047824 */ /* 0x000fc800078e020b */
[----:B------:R-:W-:Y:S01]  /*1150*/  IMAD R4, R6, R4, R7 ;  /* 0x0000000406047224 */ /* 0x000fe200078e0207 */
[----:B0-----:R-:W-:-:S06]  /*1160*/  ULEA UR4, UR5, UR4, 0x18 ;  /* 0x0000000405047291 */ /* 0x001fcc000f8ec0ff */
[----:B------:R-:W-:-:S05]  /*1170*/  LEA R11, R4, UR4, 0x2 ;  /* 0x00000004040b7c11 */ /* 0x000fca000f8e10ff */
[----:B--2---:R3:W-:Y:S02]  /*1180*/  STS [R11], R18 ;  /* 0x000000120b007388 */ /* 0x0047e40000000800 */
.L_x_12:
[----:B------:R-:W-:Y:S05]  /*1190*/  BSYNC.RECONVERGENT B1 ;  /* 0x0000000000017941 */ /* 0x000fea0003800200 */
.L_x_11:
[----:B------:R-:W-:-:S04]  /*11a0*/  IADD3 R2, PT, PT, R2, 0x4, RZ ;  /* 0x0000000402027810 */ /* 0x000fc80007ffe0ff */
[----:B------:R-:W-:-:S13]  /*11b0*/  ISETP.NE.AND P1, PT, R2, R20, PT ;  /* 0x000000140200720c */ /* 0x000fda0003f25270 */
[----:B------:R-:W-:Y:S05]  /*11c0*/  @P1 BRA `(.L_x_13) ;  /* 0xfffffff8006c1947 */ /* 0x000fea000383ffff */
[----:B------:R-:W-:-:S07]  /*11d0*/  IMAD.MOV.U32 R2, RZ, RZ, R20 ;  /* 0x000000ffff027224 */ /* 0x000fce00078e0014 */
.L_x_4:
[----:B------:R-:W4:Y:S02]  /*11e0*/  LDCU UR4, c[0x0][0x398] ;  /* 0x00007300ff0477ac */ /* 0x000f240008000800 */
[----:B----4-:R-:W-:-:S04]  /*11f0*/  UIADD3 UR4, UPT, UPT, UR4, -0x1, URZ ;  /* 0xffffffff04047890 */ /* 0x010fc8000fffe0ff */
[----:B------:R-:W-:-:S04]  /*1200*/  ULOP3.LUT UR10, UR4, 0x3, URZ, 0xc0, !UPT ;  /* 0x00000003040a7892 */ /* 0x000fc8000f8ec0ff */
[----:B------:R-:W-:-:S09]  /*1210*/  UISETP.NE.AND UP0, UPT, UR10, URZ, UPT ;  /* 0x000000ff0a00728c */ /* 0x000fd2000bf05270 */
[----:B------:R-:W-:Y:S05]  /*1220*/  BRA.U !UP0, `(.L_x_3) ;  /* 0x0000005108a87547 */ /* 0x000fea000b800000 */
[----:B------:R-:W4:Y:S01]  /*1230*/  S2UR UR5, SR_CgaCtaId ;  /* 0x00000000000579c3 */ /* 0x000f220000008800 */
[----:B------:R-:W5:Y:S01]  /*1240*/  LDCU UR4, c[0x0][0x3a0] ;  /* 0x00007400ff0477ac */ /* 0x000f620008000800 */
[----:B0-----:R-:W-:Y:S01]  /*1250*/  IADD3 R10, PT, PT, R5, R2, RZ ;  /* 0x00000002050a7210 */ /* 0x001fe20007ffe0ff */
[----:B------:R-:W-:Y:S01]  /*1260*/  IMAD.IADD R14, R14, 0x1, -R15 ;  /* 0x000000010e0e7824 */ /* 0x000fe200078e0a0f */
[----:B------:R-:W0:Y:S01]  /*1270*/  LDCU UR17, c[0x0][0x39c] ;  /* 0x00007380ff1177ac */ /* 0x000e220008000800 */
[----:B------:R-:W-:Y:S02]  /*1280*/  IMAD.IADD R2, R16, 0x1, R2 ;  /* 0x0000000110027824 */ /* 0x000fe400078e0202 */
[----:B------:R-:W-:Y:S01]  /*1290*/  IMAD R9, R14, UR12, R9 ;  /* 0x0000000c0e097c24 */ /* 0x000fe2000f8e0209 */
[----:B------:R-:W1:Y:S01]  /*12a0*/  LDCU UR18, c[0x0][0x3a4] ;  /* 0x00007480ff1277ac */ /* 0x000e620008000800 */
[----:B------:R-:W-:Y:S02]  /*12b0*/  IMAD R15, R8, R10, R15 ;  /* 0x0000000a080f7224 */ /* 0x000fe400078e020f */
[----:B------:R-:W-:-:S02]  /*12c0*/  IMAD R4, R6, R8, RZ ;  /* 0x0000000806047224 */ /* 0x000fc400078e02ff */
[----:B------:R-:W-:Y:S02]  /*12d0*/  IMAD R9, R6, R15, R9 ;  /* 0x0000000f06097224 */ /* 0x000fe400078e0209 */
[----:B------:R-:W-:Y:S01]  /*12e0*/  IMAD R7, R5, UR11, R10 ;  /* 0x0000000b05077c24 */ /* 0x000fe2000f8e020a */
[----:B-----5:R-:W-:Y:S01]  /*12f0*/  ISETP.GE.U32.AND P0, PT, R22, UR4, PT ;  /* 0x0000000416007c0c */ /* 0x020fe2000bf06070 */
[----:B------:R-:W-:-:S03]  /*1300*/  UMOV UR4, 0x400 ;  /* 0x0000040000047882 */ /* 0x000fc60000000000 */
[----:B0-----:R-:W-:Y:S01]  /*1310*/  ISETP.GE.U32.OR P0, PT, R24, UR17, P0 ;  /* 0x0000001118007c0c */ /* 0x001fe20008706470 */
[----:B----4-:R-:W-:Y:S02]  /*1320*/  ULEA UR5, UR5, UR4, 0x18 ;  /* 0x0000000405057291 */ /* 0x010fe4000f8ec0ff */
[----:B------:R-:W-:-:S04]  /*1330*/  UIADD3 UR4, UPT, UPT, -UR10, URZ, URZ ;  /* 0x000000ff0a047290 */ /* 0x000fc8000fffe1ff */
[----:B-1----:R-:W-:-:S08]  /*1340*/  LEA R9, R9, UR5, 0x2 ;  /* 0x0000000509097c11 */ /* 0x002fd0000f8e10ff */
.L_x_14:
[----:B------:R-:W-:-:S13]  /*1350*/  ISETP.GE.U32.OR P1, PT, R2, UR18, P0 ;  /* 0x0000001202007c0c */ /* 0x000fda0008726470 */
[----:B------:R-:W0:Y:S01]  /*1360*/  @!P1 LDC R14, c[0x0][0x3a0] ;  /* 0x0000e800ff0e9b82 */ /* 0x000e220000000800 */
[----:B------:R-:W-:Y:S01]  /*1370*/  @!P1 MOV R17, RZ ;  /* 0x000000ff00119202 */ /* 0x000fe20000000f00 */
[----:B------:R-:W-:-:S06]  /*1380*/  @!P1 IMAD.MOV.U32 R16, RZ, RZ, R24 ;  /* 0x000000ffff109224 */ /* 0x000fcc00078e0018 */
[----:B------:R-:W1:Y:S08]  /*1390*/  @!P1 LDC R19, c[0x0][0x39c] ;  /* 0x0000e700ff139b82 */ /* 0x000e700000000800 */
[----:B--23--:R-:W2:Y:S01]  /*13a0*/  @!P1 LDC.64 R10, c[0x0][0x380] ;  /* 0x0000e000ff0a9b82 */ /* 0x00cea20000000a00 */
[----:B0-----:R-:W-:-:S04]  /*13b0*/  @!P1 IMAD.WIDE.U32 R14, R7, R14, R22 ;  /* 0x0000000e070e9225 */ /* 0x001fc800078e0016 */
[----:B-1----:R-:W-:-:S04]  /*13c0*/  @!P1 IMAD.WIDE.U32 R16, R14, R19, R16 ;  /* 0x000000130e109225 */ /* 0x002fc800078e0010 */
[----:B------:R-:W-:-:S04]  /*13d0*/  @!P1 IMAD R15, R15, R19, RZ ;  /* 0x000000130f0f9224 */ /* 0x000fc800078e02ff */
[----:B------:R-:W-:Y:S01]  /*13e0*/  @!P1 IMAD.IADD R14, R17, 0x1, R15 ;  /* 0x00000001110e9824 */ /* 0x000fe200078e020f */
[----:B--2---:R-:W-:-:S04]  /*13f0*/  @!P1 LEA R10, P2, R16, R10, 0x2 ;  /* 0x0000000a100a9211 */ /* 0x004fc800078410ff */
[----:B------:R-:W-:-:S05]  /*1400*/  @!P1 LEA.HI.X R11, R16, R11, R14, 0x2, P2 ;  /* 0x0000000b100b9211 */ /* 0x000fca00010f140e */
[----:B------:R-:W2:Y:S01]  /*1410*/  @!P1 LDG.E R10, desc[UR8][R10.64] ;  /* 0x000000080a0a9981 */ /* 0x000ea2000c1e1900 */
[----:B------:R-:W-:Y:S01]  /*1420*/  UIADD3 UR4, UPT, UPT, UR4, 0x1, URZ ;  /* 0x0000000104047890 */ /* 0x000fe2000fffe0ff */
[----:B------:R-:W-:-:S03]  /*1430*/  IMAD R14, R4, 0x4, R9 ;  /* 0x00000004040e7824 */ /* 0x000fc600078e0209 */
[----:B------:R-:W-:Y:S01]  /*1440*/  UISETP.NE.AND UP0, UPT, UR4, URZ, UPT ;  /* 0x000000ff0400728c */ /* 0x000fe2000bf05270 */
[----:B--2---:R4:W-:Y:S08]  /*1450*/  @!P1 STS [R9], R10 ;  /* 0x0000000a09009388 */ /* 0x0049f00000000800 */
[----:B------:R-:W-:Y:S05]  /*1460*/  BRA.U !UP0, `(.L_x_3) ;  /* 0x0000005108187547 */ /* 0x000fea000b800000 */
[----:B------:R-:W-:Y:S01]  /*1470*/  IADD3 R2, PT, PT, R2, 0x1, RZ ;  /* 0x0000000102027810 */ /* 0x000fe20007ffe0ff */
[----:B------:R-:W-:Y:S02]  /*1480*/  VIADD R7, R7, 0x1 ;  /* 0x0000000107077836 */ /* 0x000fe40000000000 */
[----:B----4-:R-:W-:Y:S01]  /*1490*/  IMAD.MOV.U32 R9, RZ, RZ, R14 ;  /* 0x000000ffff097224 */ /* 0x010fe200078e000e */
[----:B------:R-:W-:Y:S06]  /*14a0*/  BRA `(.L_x_14) ;  /* 0xfffffffc00a87947 */ /* 0x000fec000383ffff */
.L_x_2:
[----:B------:R-:W-:Y:S01]  /*14b0*/  ISETP.GE.U32.AND P0, PT, R17, R26, PT ;  /* 0x0000001a1100720c */ /* 0x000fe20003f06070 */
[----:B------:R-:W-:-:S12]  /*14c0*/  IMAD R19, R8, R19, RZ ;  /* 0x0000001308137224 */ /* 0x000fd800078e02ff */
[----:B------:R-:W-:Y:S05]  /*14d0*/  @P0 BRA `(.L_x_15) ;  /* 0x00000010009c0947 */ /* 0x000fea0003800000 */
[----:B------:R-:W0:Y:S01]  /*14e0*/  I2F.U32.RP R4, UR12 ;  /* 0x0000000c00047d06 */ /* 0x000e220008209000 */
[----:B------:R-:W-:Y:S01]  /*14f0*/  IMAD R26, R3, UR12, RZ ;  /* 0x0000000c031a7c24 */ /* 0x000fe2000f8e02ff */
[----:B------:R-:W-:-:S04]  /*1500*/  ISETP.NE.U32.AND P2, PT, RZ, UR12, PT ;  /* 0x0000000cff007c0c */ /* 0x000fc8000bf45070 */
[----:B------:R-:W-:Y:S02]  /*1510*/  IADD3 R17, PT, PT, -R26, R17, RZ ;  /* 0x000000111a117210 */ /* 0x000fe40007ffe1ff */
[----:B0-----:R-:W0:Y:S02]  /*1520*/  MUFU.RCP R4, R4 ;  /* 0x0000000400047308 */ /* 0x001e240000001000 */
[----:B0-----:R-:W-:-:S06]  /*1530*/  IADD3 R14, PT, PT, R4, 0xffffffe, RZ ;  /* 0x0ffffffe040e7810 */ /* 0x001fcc0007ffe0ff */
[----:B------:R0:W1:Y:S02]  /*1540*/  F2I.FTZ.U32.TRUNC.NTZ R15, R14 ;  /* 0x0000000e000f7305 */ /* 0x000064000021f000 */
[----:B0-----:R-:W-:Y:S02]  /*1550*/  IMAD.MOV.U32 R14, RZ, RZ, RZ ;  /* 0x000000ffff0e7224 */ /* 0x001fe400078e00ff */
[----:B-1----:R-:W-:-:S04]  /*1560*/  IMAD.MOV R19, RZ, RZ, -R15 ;  /* 0x000000ffff137224 */ /* 0x002fc800078e0a0f */
[----:B------:R-:W-:-:S04]  /*1570*/  IMAD R19, R19, UR12, RZ ;  /* 0x0000000c13137c24 */ /* 0x000fc8000f8e02ff */
[----:B------:R-:W-:-:S06]  /*1580*/  IMAD.HI.U32 R24, R15, R19, R14 ;  /* 0x000000130f187227 */ /* 0x000fcc00078e000e */
[----:B------:R-:W-:-:S04]  /*1590*/  IMAD.HI.U32 R21, R24, R17, RZ ;  /* 0x0000001118157227 */ /* 0x000fc800078e00ff */
[----:B------:R-:W-:-:S04]  /*15a0*/  IMAD.MOV R4, RZ, RZ, -R21 ;  /* 0x000000ffff047224 */ /* 0x000fc800078e0a15 */
[----:B------:R-:W-:-:S05]  /*15b0*/  IMAD R4, R4, UR12, R17 ;  /* 0x0000000c04047c24 */ /* 0x000fca000f8e0211 */
[----:B------:R-:W-:-:S13]  /*15c0*/  ISETP.GE.U32.AND P0, PT, R4, UR12, PT ;  /* 0x0000000c04007c0c */ /* 0x000fda000bf06070 */
[----:B------:R-:W-:Y:S01]  /*15d0*/  @P0 VIADD R4, R4, -UR12 ;  /* 0x8000000c04040c36 */ /* 0x000fe20008000000 */
[----:B------:R-:W-:Y:S02]  /*15e0*/  @P0 IADD3 R21, PT, PT, R21, 0x1, RZ ;  /* 0x0000000115150810 */ /* 0x000fe40007ffe0ff */
[----:B------:R-:W-:Y:S02]  /*15f0*/  ISETP.NE.AND P0, PT, R20, RZ, PT ;  /* 0x000000ff1400720c */ /* 0x000fe40003f05270 */
[----:B------:R-:W-:-:S13]  /*1600*/  ISETP.GE.U32.AND P1, PT, R4, UR12, PT ;  /* 0x0000000c04007c0c */ /* 0x000fda000bf26070 */
[----:B------:R-:W-:Y:S01]  /*1610*/  @P1 VIADD R21, R21, 0x1 ;  /* 0x0000000115151836 */ /* 0x000fe20000000000 */
[----:B------:R-:W-:-:S05]  /*1620*/  @!P2 LOP3.LUT R21, RZ, UR12, RZ, 0x33, !PT ;  /* 0x0000000cff15ac12 */ /* 0x000fca000f8e33ff */
[----:B------:R-:W-:-:S04]  /*1630*/  IMAD.MOV R4, RZ, RZ, -R21 ;  /* 0x000000ffff047224 */ /* 0x000fc800078e0a15 */
[----:B------:R-:W-:Y:S01]  /*1640*/  IMAD R19, R4, UR12, R17 ;  /* 0x0000000c04137c24 */ /* 0x000fe2000f8e0211 */
[----:B------:R-:W-:Y:S06]  /*1650*/  @!P0 BRA `(.L_x_3) ;  /* 0x0000004c009c8947 */ /* 0x000fec0003800000 */
[----:B------:R-:W-:Y:S01]  /*1660*/  IADD3 R10, PT, PT, R10, -0x2, RZ ;  /* 0xfffffffe0a0a7810 */ /* 0x000fe20007ffe0ff */
[----:B------:R-:W-:Y:S02]  /*1670*/  HFMA2 R4, -RZ, RZ, 0, 0 ;  /* 0x00000000ff047431 */ /* 0x000fe400000001ff */
[----:B------:R-:W-:Y:S01]  /*1680*/  IMAD.IADD R24, R2, 0x1, R19 ;  /* 0x0000000102187824 */ /* 0x000fe200078e0213 */
[----:B------:R-:W-:Y:S01]  /*1690*/  ISETP.GE.U32.AND P0, PT, R10, 0x3, PT ;  /* 0x000000030a00780c */ /* 0x000fe20003f06070 */
[----:B------:R-:W-:-:S12]  /*16a0*/  IMAD.IADD R2, R16, 0x1, R21 ;  /* 0x0000000110027824 */ /* 0x000fd800078e0215 */
[----:B------:R-:W-:Y:S05]  /*16b0*/  @!P0 BRA `(.L_x_16) ;  /* 0x0000000c00708947 */ /* 0x000fea0003800000 */
[C---:B------:R-:W-:Y:S01]  /*16c0*/  ISETP.GE.U32.AND P0, PT, R22.reuse, UR13, PT ;  /* 0x0000000d16007c0c */ /* 0x040fe2000bf06070 */
[----:B------:R-:W-:-:S03]  /*16d0*/  VIADD R4, R22, 0x1 ;  /* 0x0000000116047836 */ /* 0x000fc60000000000 */
[-C--:B------:R-:W-:Y:S02]  /*16e0*/  ISETP.GE.U32.OR P0, PT, R24, R11.reuse, P0 ;  /* 0x0000000b1800720c */ /* 0x080fe40000706470 */
[----:B------:R-:W-:Y:S02]  /*16f0*/  ISETP.GE.U32.AND P1, PT, R4, UR13, PT ;  /* 0x0000000d04007c0c */ /* 0x000fe4000bf26070 */
[----:B------:R-:W-:Y:S02]  /*1700*/  ISETP.GE.U32.OR P0, PT, R2, UR16, P0 ;  /* 0x0000001002007c0c */ /* 0x000fe40008706470 */
[----:B------:R-:W-:-:S04]  /*1710*/  ISETP.GE.U32.OR P1, PT, R24, R11, P1 ;  /* 0x0000000b1800720c */ /* 0x000fc80000f26470 */
[----:B------:R-:W-:-:S07]  /*1720*/  ISETP.GE.U32.OR P1, PT, R2, UR16, P1 ;  /* 0x0000001002007c0c */ /* 0x000fce0008f26470 */
[----:B------:R-:W0:Y:S01]  /*1730*/  @!P0 LDC.64 R14, c[0x0][0x380] ;  /* 0x0000e000ff0e8b82 */ /* 0x000e220000000a00 */
[----:B------:R-:W-:Y:S01]  /*1740*/  @!P0 MOV R17, RZ ;  /* 0x000000ff00118202 */ /* 0x000fe20000000f00 */
[----:B------:R-:W-:Y:S01]  /*1750*/  @!P0 IMAD.IADD R16, R22, 0x1, R3 ;  /* 0x0000000116108824 */ /* 0x000fe200078e0203 */
[----:B------:R-:W1:Y:S01]  /*1760*/  @!P0 S2R R10, SR_CgaCtaId ;  /* 0x00000000000a8919 */ /* 0x000e620000008800 */
[----:B------:R-:W-:Y:S02]  /*1770*/  @!P0 IMAD.MOV.U32 R25, RZ, RZ, RZ ;  /* 0x000000ffff198224 */ /* 0x000fe400078e00ff */
[----:B------:R-:W-:-:S04]  /*1780*/  @!P0 IMAD.WIDE.U32 R16, R2, UR13, R16 ;  /* 0x0000000d02108c25 */ /* 0x000fc8000f8e0010 */
[-C--:B------:R-:W-:Y:S02]  /*1790*/  @!P0 IMAD R23, R17, R11.reuse, RZ ;  /* 0x0000000b11178224 */ /* 0x080fe400078e02ff */
[----:B------:R-:W-:Y:S02]  /*17a0*/  @!P0 IMAD.WIDE.U32 R26, R16, R11, R24 ;  /* 0x0000000b101a8225 */ /* 0x000fe400078e0018 */
[----:B------:R-:W2:Y:S02]  /*17b0*/  @!P1 LDC.64 R16, c[0x0][0x380] ;  /* 0x0000e000ff109b82 */ /* 0x000ea40000000a00 */
[----:B------:R-:W-:Y:S01]  /*17c0*/  @!P0 IMAD.IADD R4, R27, 0x1, R23 ;  /* 0x000000011b048824 */ /* 0x000fe200078e0217 */
[----:B------:R-:W-:Y:S01]  /*17d0*/  @!P1 MOV R23, 0x400 ;  /* 0x0000040000179802 */ /* 0x000fe20000000f00 */
[----:B------:R-:W-:Y:S01]  /*17e0*/  @!P1 IMAD.MOV.U32 R27, RZ, RZ, RZ ;  /* 0x000000ffff1b9224 */ /* 0x000fe200078e00ff */
[----:B0-----:R-:W-:Y:S02]  /*17f0*/  @!P0 LEA R34, P2, R26, R14, 0x2 ;  /* 0x0000000e1a228211 */ /* 0x001fe400078410ff */
[----:B------:R-:W-:-:S02]  /*1800*/  @!P1 IADD3 R14, PT, PT, R22, 0x1, R3 ;  /* 0x00000001160e9810 */ /* 0x000fc40007ffe003 */
[----:B------:R-:W-:Y:S01]  /*1810*/  @!P0 LEA.HI.X R35, R26, R15, R4, 0x2, P2 ;  /* 0x0000000f1a238211 */ /* 0x000fe200010f1404 */
[----:B------:R-:W-:Y:S01]  /*1820*/  @!P1 IMAD.MOV.U32 R26, RZ, RZ, R24 ;  /* 0x000000ffff1a9224 */ /* 0x000fe200078e0018 */
[----:B------:R-:W-:Y:S01]  /*1830*/  @!P1 MOV R15, RZ ;  /* 0x000000ff000f9202 */ /* 0x000fe20000000f00 */
[----:B------:R-:W0:Y:S02]  /*1840*/  @!P1 S2R R4, SR_CgaCtaId ;  /* 0x0000000000049919 */ /* 0x000e240000008800 */
[----:B------:R-:W-:-:S04]  /*1850*/  @!P1 IMAD.WIDE.U32 R14, R2, UR13, R14 ;  /* 0x0000000d020e9c25 */ /* 0x000fc8000f8e000e */
[-C--:B------:R-:W-:Y:S02]  /*1860*/  @!P1 IMAD R15, R15, R11.reuse, RZ ;  /* 0x0000000b0f0f9224 */ /* 0x080fe400078e02ff */
[----:B------:R-:W-:-:S05]  /*1870*/  @!P1 IMAD.WIDE.U32 R26, R14, R11, R26 ;  /* 0x0000000b0e1a9225 */ /* 0x000fca00078e001a */
[----:B------:R-:W-:Y:S02]  /*1880*/  @!P1 IADD3 R14, PT, PT, R27, R15, RZ ;  /* 0x0000000f1b0e9210 */ /* 0x000fe40007ffe0ff */
[C---:B--2---:R-:W-:Y:S02]  /*1890*/  @!P1 LEA R32, P2, R26.reuse, R16, 0x2 ;  /* 0x000000101a209211 */ /* 0x044fe400078410ff */
[----:B------:R-:W-:Y:S02]  /*18a0*/  @!P0 MOV R15, 0x400 ;  /* 0x00000400000f8802 */ /* 0x000fe40000000f00 */
[----:B------:R-:W-:Y:S01]  /*18b0*/  @!P1 LEA.HI.X R33, R26, R17, R14, 0x2, P2 ;  /* 0x000000111a219211 */ /* 0x000fe200010f140e */
[----:B------:R-:W-:Y:S01]  /*18c0*/  VIADD R14, R22, 0x2 ;  /* 0x00000002160e7836 */ /* 0x000fe20000000000 */
[----:B-1----:R-:W-:Y:S01]  /*18d0*/  @!P0 LEA R15, R10, R15, 0x18 ;  /* 0x0000000f0a0f8211 */ /* 0x002fe200078ec0ff */
[----:B------:R-:W-:-:S03]  /*18e0*/  @!P0 IMAD R10, R8, R21, R3 ;  /* 0x00000015080a8224 */ /* 0x000fc600078e0203 */
[----:B------:R-:W-:Y:S01]  /*18f0*/  ISETP.GE.U32.AND P2, PT, R14, UR13, PT ;  /* 0x0000000d0e007c0c */ /* 0x000fe2000bf46070 */
[----:B------:R-:W-:Y:S02]  /*1900*/  @!P0 IMAD R10, R6, R10, R19 ;  /* 0x0000000a060a8224 */ /* 0x000fe400078e0213 */
[----:B------:R-:W-:Y:S01]  /*1910*/  @!P1 IMAD R14, R8, R21, R3 ;  /* 0x00000015080e9224 */ /* 0x000fe200078e0203 */
[----:B------:R-:W-:Y:S01]  /*1920*/  ISETP.GE.U32.OR P2, PT, R24, R11, P2 ;  /* 0x0000000b1800720c */ /* 0x000fe20001746470 */
[----:B------:R-:W-:Y:S01]  /*1930*/  @!P0 IMAD R17, R10, 0x4, R15 ;  /* 0x000000040a118824 */ /* 0x000fe200078e020f */
[----:B0-----:R-:W-:Y:S01]  /*1940*/  @!P1 LEA R4, R4, R23, 0x18 ;  /* 0x0000001704049211 */ /* 0x001fe200078ec0ff */
[----:B------:R-:W-:Y:S01]  /*1950*/  @!P1 IMAD R15, R6, R14, R19 ;  /* 0x0000000e060f9224 */ /* 0x000fe200078e0213 */
[----:B------:R-:W-:Y:S01]  /*1960*/  ISETP.GE.U32.OR P2, PT, R2, UR16, P2 ;  /* 0x0000001002007c0c */ /* 0x000fe20009746470 */
[----:B------:R-:W2:Y:S03]  /*1970*/  @!P0 LDG.E R10, desc[UR8][R34.64] ;  /* 0x00000008220a8981 */ /* 0x000ea6000c1e1900 */
[----:B------:R-:W-:Y:S01]  /*1980*/  @!P1 IADD3 R15, PT, PT, R6, R15, RZ ;  /* 0x0000000f060f9210 */ /* 0x000fe20007ffe0ff */
[----:B------:R-:W3:Y:S04]  /*1990*/  @!P1 LDG.E R23, desc[UR8][R32.64] ;  /* 0x0000000820179981 */ /* 0x000ee8000c1e1900 */
[----:B------:R-:W-:-:S04]  /*19a0*/  @!P1 IMAD R4, R15, 0x4, R4 ;  /* 0x000000040f049824 */ /* 0x000fc800078e0204 */
[----:B------:R-:W-:Y:S01]  /*19b0*/  @!P2 IADD3 R14, PT, PT, R22, 0x2, R3 ;  /* 0x00000002160ea810 */ /* 0x000fe20007ffe003 */
[----:B------:R-:W-:Y:S01]  /*19c0*/  @!P2 IMAD.MOV.U32 R15, RZ, RZ, RZ ;  /* 0x000000ffff0fa224 */ /* 0x000fe200078e00ff */
[----:B------:R-:W-:Y:S01]  /*19d0*/  @!P2 MOV R26, R24 ;  /* 0x00000018001aa202 */ /* 0x000fe20000000f00 */
[----:B------:R-:W-:Y:S02]  /*19e0*/  @!P2 IMAD.MOV.U32 R27, RZ, RZ, RZ ;  /* 0x000000ffff1ba224 */ /* 0x000fe400078e00ff */
[----:B------:R-:W-:-:S04]  /*19f0*/  @!P2 IMAD.WIDE.U32 R14, R2, UR13, R14 ;  /* 0x0000000d020eac25 */ /* 0x000fc8000f8e000e */
[-C--:B------:R-:W-:Y:S02]  /*1a00*/  @!P2 IMAD R31, R15, R11.reuse, RZ ;  /* 0x0000000b0f1fa224 */ /* 0x080fe400078e02ff */
[----:B------:R-:W-:Y:S02]  /*1a10*/  @!P2 IMAD.WIDE.U32 R26, R14, R11, R26 ;  /* 0x0000000b0e1aa225 */ /* 0x000fe400078e001a */
[----:B------:R-:W0:Y:S02]  /*1a20*/  @!P2 LDC.64 R14, c[0x0][0x380] ;  /* 0x0000e000ff0eab82 */ /* 0x000e240000000a00 */
[----:B------:R-:W-:Y:S01]  /*1a30*/  @!P2 IMAD.IADD R16, R27, 0x1, R31 ;  /* 0x000000011b10a824 */ /* 0x000fe200078e021f */
[----:B0-----:R-:W-:-:S04]  /*1a40*/  @!P2 LEA R14, P3, R26, R14, 0x2 ;  /* 0x0000000e1a0ea211 */ /* 0x001fc800078610ff */
[----:B------:R-:W-:-:S05]  /*1a50*/  @!P2 LEA.HI.X R15, R26, R15, R16, 0x2, P3 ;  /* 0x0000000f1a0fa211 */ /* 0x000fca00018f1410 */
[----:B------:R-:W4:Y:S01]  /*1a60*/  @!P2 LDG.E R14, desc[UR8][R14.64] ;  /* 0x000000080e0ea981 */ /* 0x000f22000c1e1900 */
[----:B------:R-:W0:Y:S01]  /*1a70*/  @!P2 S2R R31, SR_CgaCtaId ;  /* 0x00000000001fa919 */ /* 0x000e220000008800 */
[----:B------:R-:W-:Y:S01]  /*1a80*/  @!P2 IMAD R27, R8, R21, R3 ;  /* 0x00000015081ba224 */ /* 0x000fe200078e0203 */
[----:B------:R-:W-:-:S03]  /*1a90*/  @!P2 MOV R16, 0x400 ;  /* 0x000004000010a802 */ /* 0x000fc60000000f00 */
[----:B------:R-:W-:-:S05]  /*1aa0*/  @!P2 IMAD R27, R6, R27, R19 ;  /* 0x0000001b061ba224 */ /* 0x000fca00078e0213 */
[----:B------:R-:W-:Y:S02]  /*1ab0*/  @!P2 IADD3 R27, PT, PT, R6, R27, R6 ;  /* 0x0000001b061ba210 */ /* 0x000fe40007ffe006 */
[----:B0-----:R-:W-:Y:S02]  /*1ac0*/  @!P2 LEA R26, R31, R16, 0x18 ;  /* 0x000000101f1aa211 */ /* 0x001fe400078ec0ff */
[----:B------:R-:W-:-:S03]  /*1ad0*/  IADD3 R16, PT, PT, R22, 0x3, RZ ;  /* 0x0000000316107810 */ /* 0x000fc60007ffe0ff */
[----:B------:R-:W-:Y:S01]  /*1ae0*/  @!P2 IMAD R27, R27, 0x4, R26 ;  /* 0x000000041b1ba824 */ /* 0x000fe200078e021a */
[----:B------:R-:W-:-:S04]  /*1af0*/  ISETP.GE.U32.AND P3, PT, R16, UR13, PT ;  /* 0x0000000d10007c0c */ /* 0x000fc8000bf66070 */
[----:B------:R-:W-:-:S04]  /*1b00*/  ISETP.GE.U32.OR P3, PT, R24, R11, P3 ;  /* 0x0000000b1800720c */ /* 0x000fc80001f66470 */
[----:B------:R-:W-:Y:S01]  /*1b10*/  ISETP.GE.U32.OR P3, PT, R2, UR16, P3 ;  /* 0x0000001002007c0c */ /* 0x000fe20009f66470 */
[----:B------:R-:W-:Y:S01]  /*1b20*/  BSSY.RECONVERGENT B1, `(.L_x_17) ;  /* 0x000001c000017945 */ /* 0x000fe20003800200 */
[----:B------:R-:W-:Y:S01]  /*1b30*/  LOP3.LUT R20, R20, 0xfffffffc, RZ, 0xc0, !PT ;  /* 0xfffffffc14147812 */ /* 0x000fe200078ec0ff */
[----:B--2---:R0:W-:Y:S04]  /*1b40*/  @!P0 STS [R17], R10 ;  /* 0x0000000a11008388 */ /* 0x0041e80000000800 */
[----:B---3--:R0:W-:Y:S01]  /*1b50*/  @!P1 STS [R4], R23 ;  /* 0x0000001704009388 */ /* 0x0081e20000000800 */
[----:B------:R-:W-:-:S03]  /*1b60*/  ISETP.NE.AND P1, PT, R20, 0x4, PT ;  /* 0x000000041400780c */ /* 0x000fc60003f25270 */
[----:B----4-:R0:W-:Y:S02]  /*1b70*/  @!P2 STS [R27], R14 ;  /* 0x0000000e1b00a388 */ /* 0x0101e40000000800 */
[----:B------:R-:W-:Y:S08]  /*1b80*/  @P3 BRA `(.L_x_18) ;  /* 0x0000000000543947 */ /* 0x000ff00003800000 */
[----:B------:R-:W1:Y:S01]  /*1b90*/  LDCU.64 UR4, c[0x0][0x380] ;  /* 0x00007000ff0477ac */ /* 0x000e620008000a00 */
[----:B------:R-:W-:Y:S01]  /*1ba0*/  IADD3 R16, PT, PT, R22, 0x3, R3 ;  /* 0x0000000316107810 */ /* 0x000fe20007ffe003 */
[----:B0-----:R-:W-:Y:S01]  /*1bb0*/  IMAD.MOV.U32 R17, RZ, RZ, RZ ;  /* 0x000000ffff117224 */ /* 0x001fe200078e00ff */
[----:B------:R-:W-:Y:S01]  /*1bc0*/  MOV R14, R24 ;  /* 0x00000018000e7202 */ /* 0x000fe20000000f00 */
[----:B------:R-:W-:Y:S02]  /*1bd0*/  IMAD.MOV.U32 R15, RZ, RZ, RZ ;  /* 0x000000ffff0f7224 */ /* 0x000fe400078e00ff */
[----:B------:R-:W-:-:S04]  /*1be0*/  IMAD.WIDE.U32 R16, R2, UR13, R16 ;  /* 0x0000000d02107c25 */ /* 0x000fc8000f8e0010 */
[----:B------:R-:W-:-:S04]  /*1bf0*/  IMAD.WIDE.U32 R14, R16, R11, R14 ;  /* 0x0000000b100e7225 */ /* 0x000fc800078e000e */
[----:B------:R-:W-:Y:S01]  /*1c00*/  IMAD R11, R17, R11, RZ ;  /* 0x0000000b110b7224 */ /* 0x000fe200078e02ff */
[----:B-1----:R-:W-:-:S03]  /*1c10*/  LEA R10, P0, R14, UR4, 0x2 ;  /* 0x000000040e0a7c11 */ /* 0x002fc6000f8010ff */
[----:B------:R-:W-:-:S05]  /*1c20*/  IMAD.IADD R11, R15, 0x1, R11 ;  /* 0x000000010f0b7824 */ /* 0x000fca00078e020b */
[----:B------:R-:W-:-:S05]  /*1c30*/  LEA.HI.X R11, R14, UR5, R11, 0x2, P0 ;  /* 0x000000050e0b7c11 */ /* 0x000fca00080f140b */
[----:B------:R-:W2:Y:S01]  /*1c40*/  LDG.E R10, desc[UR8][R10.64] ;  /* 0x000000080a0a7981 */ /* 0x000ea2000c1e1900 */
[----:B------:R-:W0:Y:S01]  /*1c50*/  S2UR UR5, SR_CgaCtaId ;  /* 0x00000000000579c3 */ /* 0x000e220000008800 */
[----:B------:R-:W-:Y:S01]  /*1c60*/  IMAD R4, R8, R21, R3 ;  /* 0x0000001508047224 */ /* 0x000fe200078e0203 */
[----:B------:R-:W-:-:S03]  /*1c70*/  UMOV UR4, 0x400 ;  /* 0x0000040000047882 */ /* 0x000fc60000000000 */
[----:B------:R-:W-:-:S05]  /*1c80*/  IMAD R15, R6, R4, R19 ;  /* 0x00000004060f7224 */ /* 0x000fca00078e0213 */
[----:B------:R-:W-:-:S04]  /*1c90*/  IADD3 R15, PT, PT, R6, R15, R6 ;  /* 0x0000000f060f7210 */ /* 0x000fc80007ffe006 */
[----:B------:R-:W-:Y:S01]  /*1ca0*/  IADD3 R4, PT, PT, R6, R15, RZ ;  /* 0x0000000f06047210 */ /* 0x000fe20007ffe0ff */
[----:B0-----:R-:W-:-:S06]  /*1cb0*/  ULEA UR4, UR5, UR4, 0x18 ;  /* 0x0000000405047291 */ /* 0x001fcc000f8ec0ff */
[----:B------:R-:W-:-:S05]  /*1cc0*/  LEA R15, R4, UR4, 0x2 ;  /* 0x00000004040f7c11 */ /* 0x000fca000f8e10ff */
[----:B--2---:R1:W-:Y:S02]  /*1cd0*/  STS [R15], R10 ;  /* 0x0000000a0f007388 */ /* 0x0043e40000000800 */
.L_x_18:
[----:B------:R-:W-:Y:S05]  /*1ce0*/  BSYNC.RECONVERGENT B1 ;  /* 0x0000000000017941 */ /* 0x000fea0003800200 */
.L_x_17:
[----:B0-----:R-:W-:Y:S01]  /*1cf0*/  IMAD.MOV.U32 R4, RZ, RZ, R20 ;  /* 0x000000ffff047224 */ /* 0x001fe200078e0014 */
[----:B------:R-:W-:Y:S06]  /*1d00*/  @!P1 BRA `(.L_x_16) ;  /* 0x0000000400dc9947 */ /* 0x000fec0003800000 */
[----:B------:R-:W-:-:S07]  /*1d10*/  IMAD.MOV.U32 R17, RZ, RZ, 0x4 ;  /* 0x00000004ff117424 */ /* 0x000fce00078e00ff */
.L_x_25:
[----:B0123--:R-:W0:Y:S01]  /*1d20*/  LDC.64 R10, c[0x0][0x3a0] ;  /* 0x0000e800ff0a7b82 */ /* 0x00fe220000000a00 */
[----:B------:R-:W-:-:S07]  /*1d30*/  IADD3 R27, PT, PT, R22, R17, RZ ;  /* 0x00000011161b7210 */ /* 0x000fce0007ffe0ff */
[----:B------:R-:W1:Y:S01]  /*1d40*/  LDC R23, c[0x0][0x39c] ;  /* 0x0000e700ff177b82 */ /* 0x000e620000000800 */
[----:B0-----:R-:W-:-:S04]  /*1d50*/  ISETP.GE.U32.AND P0, PT, R27, R10, PT ;  /* 0x0000000a1b00720c */ /* 0x001fc80003f06070 */
[----:B-1----:R-:W-:-:S04]  /*1d60*/  ISETP.GE.U32.OR P0, PT, R24, R23, P0 ;  /* 0x000000171800720c */ /* 0x002fc80000706470 */
[----:B------:R-:W-:-:S13]  /*1d70*/  ISETP.GE.U32.OR P0, PT, R2, R11, P0 ;  /* 0x0000000b0200720c */ /* 0x000fda0000706470 */
[----:B------:R-:W-:Y:S01]  /*1d80*/  @!P0 IADD3 R14, PT, PT, R17, R22, R3 ;  /* 0x00000016110e8210 */ /* 0x000fe20007ffe003 */
[----:B------:R-:W-:Y:S01]  /*1d90*/  @!P0 IMAD.MOV.U32 R15, RZ, RZ, RZ ;  /* 0x000000ffff0f8224 */ /* 0x000fe200078e00ff */
[----:B------:R-:W-:Y:S01]  /*1da0*/  @!P0 MOV R31, RZ ;  /* 0x000000ff001f8202 */ /* 0x000fe20000000f00 */
[----:B------:R-:W-:Y:S02]  /*1db0*/  @!P0 IMAD.MOV.U32 R30, RZ, RZ, R24 ;  /* 0x000000ffff1e8224 */ /* 0x000fe400078e0018 */
[----:B------:R-:W-:-:S04]  /*1dc0*/  @!P0 IMAD.WIDE.U32 R14, R2, R10, R14 ;  /* 0x0000000a020e8225 */ /* 0x000fc800078e000e */
[-C--:B------:R-:W-:Y:S02]  /*1dd0*/  @!P0 IMAD R33, R15, R23.reuse, RZ ;  /* 0x000000170f218224 */ /* 0x080fe400078e02ff */
[----:B------:R-:W-:Y:S02]  /*1de0*/  @!P0 IMAD.WIDE.U32 R30, R14, R23, R30 ;  /* 0x000000170e1e8225 */ /* 0x000fe400078e001e */
[----:B------:R-:W0:Y:S02]  /*1df0*/  @!P0 LDC.64 R14, c[0x0][0x380] ;  /* 0x0000e000ff0e8b82 */ /* 0x000e240000000a00 */
[----:B------:R-:W-:Y:S01]  /*1e00*/  @!P0 IMAD.IADD R4, R31, 0x1, R33 ;  /* 0x000000011f048824 */ /* 0x000fe200078e0221 */
[----:B0-----:R-:W-:-:S04]  /*1e10*/  @!P0 LEA R14, P1, R30, R14, 0x2 ;  /* 0x0000000e1e0e8211 */ /* 0x001fc800078210ff */
[----:B------:R-:W-:-:S05]  /*1e20*/  @!P0 LEA.HI.X R15, R30, R15, R4, 0x2, P1 ;  /* 0x0000000f1e0f8211 */ /* 0x000fca00008f1404 */
[----:B------:R0:W2:Y:S01]  /*1e30*/  @!P0 LDG.E R14, desc[UR8][R14.64] ;  /* 0x000000080e0e8981 */ /* 0x0000a2000c1e1900 */
[----:B------:R-:W-:Y:S01]  /*1e40*/  VIADD R31, R27, 0x1 ;  /* 0x000000011b1f7836 */ /* 0x000fe20000000000 */
[----:B------:R-:W-:Y:S01]  /*1e50*/  BSSY.RECONVERGENT B1, `(.L_x_19) ;  /* 0x000002b000017945 */ /* 0x000fe20003800200 */
[----:B------:R-:W-:Y:S01]  /*1e60*/  @!P0 IMAD R16, R8, R21, R3 ;  /* 0x0000001508108224 */ /* 0x000fe200078e0203 */
[----:B------:R-:W0:Y:S02]  /*1e70*/  @!P0 S2R R4, SR_CgaCtaId ;  /* 0x0000000000048919 */ /* 0x000e240000008800 */
[----:B------:R-:W-:Y:S01]  /*1e80*/  ISETP.GE.U32.AND P3, PT, R31, R10, PT ;  /* 0x0000000a1f00720c */ /* 0x000fe20003f66070 */
[----:B------:R-:W-:Y:S01]  /*1e90*/  @!P0 IMAD.IADD R16, R16, 0x1, R17 ;  /* 0x0000000110108824 */ /* 0x000fe200078e0211 */
[C---:B------:R-:W-:Y:S01]  /*1ea0*/  IADD3 R31, PT, PT, R27.reuse, 0x2, RZ ;  /* 0x000000021b1f7810 */ /* 0x040fe20007ffe0ff */
[----:B------:R-:W-:Y:S01]  /*1eb0*/  VIADD R27, R27, 0x3 ;  /* 0x000000031b1b7836 */ /* 0x000fe20000000000 */
[----:B------:R-:W-:Y:S01]  /*1ec0*/  ISETP.GE.U32.OR P3, PT, R24, R23, P3 ;  /* 0x000000171800720c */ /* 0x000fe20001f66470 */
[----:B------:R-:W-:Y:S01]  /*1ed0*/  @!P0 IMAD R16, R6, R16, R19 ;  /* 0x0000001006108224 */ /* 0x000fe200078e0213 */
[----:B------:R-:W-:-:S02]  /*1ee0*/  ISETP.GE.U32.AND P2, PT, R31, R10, PT ;  /* 0x0000000a1f00720c */ /* 0x000fc40003f46070 */
[----:B------:R-:W-:Y:S02]  /*1ef0*/  @!P0 MOV R31, 0x400 ;  /* 0x00000400001f8802 */ /* 0x000fe40000000f00 */
[----:B------:R-:W-:Y:S02]  /*1f00*/  ISETP.GE.U32.OR P3, PT, R2, R11, P3 ;  /* 0x0000000b0200720c */ /* 0x000fe40001f66470 */
[----:B------:R-:W-:Y:S02]  /*1f10*/  ISETP.GE.U32.AND P1, PT, R27, R10, PT ;  /* 0x0000000a1b00720c */ /* 0x000fe40003f26070 */
[CC--:B------:R-:W-:Y:S02]  /*1f20*/  ISETP.GE.U32.OR P2, PT, R24.reuse, R23.reuse, P2 ;  /* 0x000000171800720c */ /* 0x0c0fe40001746470 */
[----:B------:R-:W-:Y:S02]  /*1f30*/  ISETP.GE.U32.OR P1, PT, R24, R23, P1 ;  /* 0x000000171800720c */ /* 0x000fe40000f26470 */
[----:B------:R-:W-:-:S02]  /*1f40*/  ISETP.GE.U32.OR P2, PT, R2, R11, P2 ;  /* 0x0000000b0200720c */ /* 0x000fc40001746470 */
[----:B------:R-:W-:Y:S02]  /*1f50*/  ISETP.GE.U32.OR P1, PT, R2, R11, P1 ;  /* 0x0000000b0200720c */ /* 0x000fe40000f26470 */
[----:B0-----:R-:W-:-:S04]  /*1f60*/  @!P0 LEA R15, R4, R31, 0x18 ;  /* 0x0000001f040f8211 */ /* 0x001fc800078ec0ff */
[----:B------:R-:W-:-:S05]  /*1f70*/  @!P0 LEA R15, R16, R15, 0x2 ;  /* 0x0000000f100f8211 */ /* 0x000fca00078e10ff */
[----:B--2---:R0:W-:Y:S01]  /*1f80*/  @!P0 STS [R15], R14 ;  /* 0x0000000e0f008388 */ /* 0x0041e20000000800 */
[----:B------:R-:W-:Y:S05]  /*1f90*/  @P3 BRA `(.L_x_20) ;  /* 0x0000000000583947 */ /* 0x000fea0003800000 */
[----:B------:R-:W-:Y:S01]  /*1fa0*/  IADD3 R26, PT, PT, R17, R22, R3 ;  /* 0x00000016111a7210 */ /* 0x000fe20007ffe003 */
[----:B------:R-:W1:Y:S01]  /*1fb0*/  LDCU.64 UR4, c[0x0][0x380] ;  /* 0x00007000ff0477ac */ /* 0x000e620008000a00 */
[----:B------:R-:W-:Y:S01]  /*1fc0*/  IMAD.MOV.U32 R27, RZ, RZ, RZ ;  /* 0x000000ffff1b7224 */ /* 0x000fe200078e00ff */
[----:B0-----:R-:W-:Y:S01]  /*1fd0*/  MOV R14, R24 ;  /* 0x00000018000e7202 */ /* 0x001fe20000000f00 */
[----:B------:R-:W-:Y:S02]  /*1fe0*/  IMAD.MOV.U32 R15, RZ, RZ, RZ ;  /* 0x000000ffff0f7224 */ /* 0x000fe400078e00ff */
[----:B------:R-:W-:-:S04]  /*1ff0*/  VIADD R26, R26, 0x1 ;  /* 0x000000011a1a7836 */ /* 0x000fc80000000000 */
[----:B------:R-:W-:-:S04]  /*2000*/  IMAD.WIDE.U32 R26, R2, R10, R26 ;  /* 0x0000000a021a7225 */ /* 0x000fc800078e001a */
[-C--:B------:R-:W-:Y:S02]  /*2010*/  IMAD R11, R27, R23.reuse, RZ ;  /* 0x000000171b0b7224 */ /* 0x080fe400078e02ff */
[----:B------:R-:W-:-:S04]  /*2020*/  IMAD.WIDE.U32 R14, R26, R23, R14 ;  /* 0x000000171a0e7225 */ /* 0x000fc800078e000e */
[----:B------:R-:W-:Y:S01]  /*2030*/  IMAD.IADD R11, R15, 0x1, R11 ;  /* 0x000000010f0b7824 */ /* 0x000fe200078e020b */
[----:B-1----:R-:W-:-:S04]  /*2040*/  LEA R26, P0, R14, UR4, 0x2 ;  /* 0x000000040e1a7c11 */ /* 0x002fc8000f8010ff */
[----:B------:R-:W-:-:S05]  /*2050*/  LEA.HI.X R27, R14, UR5, R11, 0x2, P0 ;  /* 0x000000050e1b7c11 */ /* 0x000fca00080f140b */
[----:B------:R-:W2:Y:S01]  /*2060*/  LDG.E R26, desc[UR8][R26.64] ;  /* 0x000000081a1a7981 */ /* 0x000ea2000c1e1900 */
[----:B------:R-:W0:Y:S01]  /*2070*/  S2UR UR5, SR_CgaCtaId ;  /* 0x00000000000579c3 */ /* 0x000e220000008800 */
[----:B------:R-:W-:Y:S01]  /*2080*/  IMAD R4, R8, R21, R3 ;  /* 0x0000001508047224 */ /* 0x000fe200078e0203 */
[----:B------:R-:W-:-:S04]  /*2090*/  UMOV UR4, 0x400 ;  /* 0x0000040000047882 */ /* 0x000fc80000000000 */
[----:B------:R-:W-:-:S05]  /*20a0*/  IADD3 R4, PT, PT, R4, R17, RZ ;  /* 0x0000001104047210 */ /* 0x000fca0007ffe0ff */
[----:B------:R-:W-:-:S04]  /*20b0*/  IMAD R11, R6, R4, R19 ;  /* 0x00000004060b7224 */ /* 0x000fc800078e0213 */
[----:B------:R-:W-:Y:S01]  /*20c0*/  IMAD.IADD R4, R6, 0x1, R11 ;  /* 0x0000000106047824 */ /* 0x000fe200078e020b */
[----:B0-----:R-:W-:-:S06]  /*20d0*/  ULEA UR4, UR5, UR4, 0x18 ;  /* 0x0000000405047291 */ /* 0x001fcc000f8ec0ff */
[----:B------:R-:W-:-:S05]  /*20e0*/  LEA R11, R4, UR4, 0x2 ;  /* 0x00000004040b7c11 */ /* 0x000fca000f8e10ff */
[----:B--2---:R1:W-:Y:S02]  /*20f0*/  STS [R11], R26 ;  /* 0x0000001a0b007388 */ /* 0x0043e40000000800 */
.L_x_20:
[----:B------:R-:W-:Y:S05]  /*2100*/  BSYNC.RECONVERGENT B1 ;  /* 0x0000000000017941 */ /* 0x000fea0003800200 */
.L_x_19:
[----:B------:R-:W-:Y:S04]  /*2110*/  BSSY.RECONVERGENT B1, `(.L_x_21) ;  /* 0x0000018000017945 */ /* 0x000fe80003800200 */
[----:B------:R-:W-:Y:S05]  /*2120*/  @P2 BRA `(.L_x_22) ;  /* 0x0000000000582947 */ /* 0x000fea0003800000 */
[----:B------:R-:W-:Y:S01]  /*2130*/  HFMA2 R27, -RZ, RZ, 0, 0 ;  /* 0x00000000ff1b7431 */ /* 0x000fe200000001ff */
[----:B-1----:R-:W-:Y:S01]  /*2140*/  IADD3 R26, PT, PT, R17, R22, R3 ;  /* 0x00000016111a7210 */ /* 0x002fe20007ffe003 */
[----:B------:R-:W1:Y:S01]  /*2150*/  LDCU.64 UR4, c[0x0][0x380] ;  /* 0x00007000ff0477ac */ /* 0x000e620008000a00 */
[----:B0-----:R-:W-:Y:S02]  /*2160*/  IMAD.MOV.U32 R14, RZ, RZ, R24 ;  /* 0x000000ffff0e7224 */ /* 0x001fe400078e0018 */
[----:B------:R-:W-:Y:S02]  /*2170*/  IMAD.MOV.U32 R15, RZ, RZ, RZ ;  /* 0x000000ffff0f7224 */ /* 0x000fe400078e00ff */
[----:B------:R-:W-:-:S04]  /*2180*/  VIADD R26, R26, 0x2 ;  /* 0x000000021a1a7836 */ /* 0x000fc80000000000 */
[----:B------:R-:W-:-:S04]  /*2190*/  IMAD.WIDE.U32 R26, R2, R10, R26 ;  /* 0x0000000a021a7225 */ /* 0x000fc800078e001a */
[-C--:B------:R-:W-:Y:S02]  /*21a0*/  IMAD R11, R27, R23.reuse, RZ ;  /* 0x000000171b0b7224 */ /* 0x080fe400078e02ff */
[----:B------:R-:W-:-:S05]  /*21b0*/  IMAD.WIDE.U32 R14, R26, R23, R14 ;  /* 0x000000171a0e7225 */ /* 0x000fca00078e000e */
[----:B------:R-:W-:Y:S02]  /*21c0*/  IADD3 R11, PT, PT, R15, R11, RZ ;  /* 0x0000000b0f0b7210 */ /* 0x000fe40007ffe0ff */
[----:B-1----:R-:W-:-:S04]  /*21d0*/  LEA R26, P0, R14, UR4, 0x2 ;  /* 0x000000040e1a7c11 */ /* 0x002fc8000f8010ff */
[----:B------:R-:W-:-:S05]  /*21e0*/  LEA.HI.X R27, R14, UR5, R11, 0x2, P0 ;  /* 0x000000050e1b7c11 */ /* 0x000fca00080f140b */
[----:B------:R-:W2:Y:S01]  /*21f0*/  LDG.E R26, desc[UR8][R26.64] ;  /* 0x000000081a1a7981 */ /* 0x000ea2000c1e1900 */
[----:B------:R-:W0:Y:S01]  /*2200*/  S2UR UR5, SR_CgaCtaId ;  /* 0x00000000000579c3 */ /* 0x000e220000008800 */
[----:B------:R-:W-:Y:S01]  /*2210*/  IMAD R4, R8, R21, R3 ;  /* 0x0000001508047224 */ /* 0x000fe200078e0203 */
[----:B------:R-:W-:-:S03]  /*2220*/  UMOV UR4, 0x400 ;  /* 0x0000040000047882 */ /* 0x000fc60000000000 */
[----:B------:R-:W-:-:S04]  /*2230*/  IMAD.IADD R4, R4, 0x1, R17 ;  /* 0x0000000104047824 */ /* 0x000fc800078e0211 */
[----:B------:R-:W-:-:S05]  /*2240*/  IMAD R11, R6, R4, R19 ;  /* 0x00000004060b7224 */ /* 0x000fca00078e0213 */
[----:B------:R-:W-:Y:S01]  /*2250*/  IADD3 R4, PT, PT, R6, R11, R6 ;  /* 0x0000000b06047210 */ /* 0x000fe20007ffe006 */
[----:B0-----:R-:W-:-:S06]  /*2260*/  ULEA UR4, UR5, UR4, 0x18 ;  /* 0x0000000405047291 */ /* 0x001fcc000f8ec0ff */
[----:B------:R-:W-:-:S05]  /*2270*/  LEA R11, R4, UR4, 0x2 ;  /* 0x00000004040b7c11 */ /* 0x000fca000f8e10ff */
[----:B--2---:R2:W-:Y:S02]  /*2280*/  STS [R11], R26 ;  /* 0x0000001a0b007388 */ /* 0x0045e40000000800 */
.L_x_22:
[----:B------:R-:W-:Y:S05]  /*2290*/  BSYNC.RECONVERGENT B1 ;  /* 0x0000000000017941 */ /* 0x000fea0003800200 */
.L_x_21:
[----:B------:R-:W-:Y:S04]  /*22a0*/  BSSY.RECONVERGENT B1, `(.L_x_23) ;  /* 0x0000019000017945 */ /* 0x000fe80003800200 */
[----:B------:R-:W-:Y:S05]  /*22b0*/  @P1 BRA `(.L_x_24) ;  /* 0x00000000005c1947 */ /* 0x000fea0003800000 */
[----:B0-----:R-:W-:Y:S01]  /*22c0*/  IADD3 R14, PT, PT, R17, R22, R3 ;  /* 0x00000016110e7210 */ /* 0x001fe20007ffe003 */
[----:B------:R-:W0:Y:S01]  /*22d0*/  LDCU.64 UR4, c[0x0][0x380] ;  /* 0x00007000ff0477ac */ /* 0x000e220008000a00 */
[----:B------:R-:W-:Y:S01]  /*22e0*/  MOV R15, RZ ;  /* 0x000000ff000f7202 */ /* 0x000fe20000000f00 */
[----:B-12---:R-:W-:Y:S02]  /*22f0*/  IMAD.MOV.U32 R11, RZ, RZ, RZ ;  /* 0x000000ffff0b7224 */ /* 0x006fe400078e00ff */
[----:B------:R-:W-:-:S04]  /*2300*/  VIADD R14, R14, 0x3 ;  /* 0x000000030e0e7836 */ /* 0x000fc80000000000 */
[----:B------:R-:W-:-:S04]  /*2310*/  IMAD.WIDE.U32 R14, R2, R10, R14 ;  /* 0x0000000a020e7225 */ /* 0x000fc800078e000e */
[----:B------:R-:W-:Y:S02]  /*2320*/  IMAD.MOV.U32 R10, RZ, RZ, R24 ;  /* 0x000000ffff0a7224 */ /* 0x000fe400078e0018 */
[-C--:B------:R-:W-:Y:S02]  /*2330*/  IMAD R15, R15, R23.reuse, RZ ;  /* 0x000000170f0f7224 */ /* 0x080fe400078e02ff */
[----:B------:R-:W-:-:S05]  /*2340*/  IMAD.WIDE.U32 R10, R14, R23, R10 ;  /* 0x000000170e0a7225 */ /* 0x000fca00078e000a */
[----:B------:R-:W-:Y:S02]  /*2350*/  IADD3 R11, PT, PT, R11, R15, RZ ;  /* 0x0000000f0b0b7210 */ /* 0x000fe40007ffe0ff */
[----:B0-----:R-:W-:-:S04]  /*2360*/  LEA R14, P0, R10, UR4, 0x2 ;  /* 0x000000040a0e7c11 */ /* 0x001fc8000f8010ff */
[----:B------:R-:W-:-:S05]  /*2370*/  LEA.HI.X R15, R10, UR5, R11, 0x2, P0 ;  /* 0x000000050a0f7c11 */ /* 0x000fca00080f140b */
[----:B------:R-:W2:Y:S01]  /*2380*/  LDG.E R14, desc[UR8][R14.64] ;  /* 0x000000080e0e7981 */ /* 0x000ea2000c1e1900 */
[----:B------:R-:W0:Y:S01]  /*2390*/  S2UR UR5, SR_CgaCtaId ;  /* 0x00000000000579c3 */ /* 0x000e220000008800 */
[----:B------:R-:W-:Y:S01]  /*23a0*/  IMAD R4, R8, R21, R3 ;  /* 0x0000001508047224 */ /* 0x000fe200078e0203 */
[----:B------:R-:W-:-:S03]  /*23b0*/  UMOV UR4, 0x400 ;  /* 0x0000040000047882 */ /* 0x000fc60000000000 */
[----:B------:R-:W-:-:S04]  /*23c0*/  IMAD.IADD R4, R4, 0x1, R17 ;  /* 0x0000000104047824 */ /* 0x000fc800078e0211 */
[----:B------:R-:W-:-:S05]  /*23d0*/  IMAD R11, R6, R4, R19 ;  /* 0x00000004060b7224 */ /* 0x000fca00078e0213 */
[----:B------:R-:W-:-:S05]  /*23e0*/  IADD3 R11, PT, PT, R6, R11, R6 ;  /* 0x0000000b060b7210 */ /* 0x000fca0007ffe006 */
[----:B------:R-:W-:Y:S01]  /*23f0*/  IMAD.IADD R4, R6, 0x1, R11 ;  /* 0x0000000106047824 */ /* 0x000fe200078e020b */
[----:B0-----:R-:W-:-:S06]  /*2400*/  ULEA UR4, UR5, UR4, 0x18 ;  /* 0x0000000405047291 */ /* 0x001fcc000f8ec0ff */
[----:B------:R-:W-:-:S05]  /*2410*/  LEA R11, R4, UR4, 0x2 ;  /* 0x00000004040b7c11 */ /* 0x000fca000f8e10ff */
[----:B--2---:R3:W-:Y:S02]  /*2420*/  STS [R11], R14 ;  /* 0x0000000e0b007388 */ /* 0x0047e40000000800 */
.L_x_24:
[----:B------:R-:W-:Y:S05]  /*2430*/  BSYNC.RECONVERGENT B1 ;  /* 0x0000000000017941 */ /* 0x000fea0003800200 */
.L_x_23:
[----:B------:R-:W-:-:S04]  /*2440*/  IADD3 R17, PT, PT, R17, 0x4, RZ ;  /* 0x0000000411117810 */ /* 0x000fc80007ffe0ff */
[----:B------:R-:W-:-:S13]  /*2450*/  ISETP.NE.AND P0, PT, R17, R20, PT ;  /* 0x000000141100720c */ /* 0x000fda0003f05270 */
[----:B------:R-:W-:Y:S05]  /*2460*/  @P0 BRA `(.L_x_25) ;  /* 0xfffffff8002c0947 */ /* 0x000fea000383ffff */
[----:B------:R-:W-:-:S07]  /*2470*/  IMAD.MOV.U32 R4, RZ, RZ, R20 ;  /* 0x000000ffff047224 */ /* 0x000fce00078e0014 */
.L_x_16:
[----:B------:R-:W4:Y:S02]  /*2480*/  LDCU UR4, c[0x0][0x398] ;  /* 0x00007300ff0477ac */ /* 0x000f240008000800 */
[----:B----4-:R-:W-:-:S04]  /*2490*/  UIADD3 UR4, UPT, UPT, UR4, -0x1, URZ ;  /* 0xffffffff04047890 */ /* 0x010fc8000fffe0ff */
[----:B------:R-:W-:-:S04]  /*24a0*/  ULOP3.LUT UR10, UR4, 0x3, URZ, 0xc0, !UPT ;  /* 0x00000003040a7892 */ /* 0x000fc8000f8ec0ff */
[----:B------:R-:W-:-:S09]  /*24b0*/  UISETP.NE.AND UP0, UPT, UR10, URZ, UPT ;  /* 0x000000ff0a00728c */ /* 0x000fd2000bf05270 */
[----:B------:R-:W-:Y:S05]  /*24c0*/  BRA.U !UP0, `(.L_x_3) ;  /* 0x0000004108007547 */ /* 0x000fea000b800000 */
[----:B-123--:R-:W1:Y:S01]  /*24d0*/  S2R R11, SR_TID.Y ;  /* 0x00000000000b7919 */ /* 0x00ee620000002200 */
[----:B------:R-:W2:Y:S01]  /*24e0*/  S2UR UR5, SR_CgaCtaId ;  /* 0x00000000000579c3 */ /* 0x000ea20000008800 */
[----:B------:R-:W-:Y:S01]  /*24f0*/  VIADD R10, R7, 0xffffffff ;  /* 0xffffffff070a7836 */ /* 0x000fe20000000000 */
[----:B------:R-:W-:Y:S01]  /*2500*/  IADD3 R7, PT, PT, R3, R4, RZ ;  /* 0x0000000403077210 */ /* 0x000fe20007ffe0ff */
[----:B------:R-:W-:Y:S01]  /*2510*/  UMOV UR4, 0x400 ;  /* 0x0000040000047882 */ /* 0x000fe20000000000 */
[--C-:B------:R-:W-:Y:S01]  /*2520*/  IMAD.IADD R22, R22, 0x1, R4.reuse ;  /* 0x0000000116167824 */ /* 0x100fe200078e0204 */
[----:B------:R-:W3:Y:S01]  /*2530*/  LDCU UR17, c[0x0][0x39c] ;  /* 0x00007380ff1177ac */ /* 0x000ee20008000800 */
[----:B------:R-:W-:Y:S02]  /*2540*/  IMAD R18, R18, R3, R4 ;  /* 0x0000000312127224 */ /* 0x000fe400078e0204 */
[----:B------:R-:W-:Y:S01]  /*2550*/  IMAD R7, R8, R21, R7 ;  /* 0x0000001508077224 */ /* 0x000fe200078e0207 */
[----:B------:R-:W4:Y:S01]  /*2560*/  LDCU.64 UR18, c[0x0][0x3a0] ;  /* 0x00007400ff1277ac */ /* 0x000f220008000a00 */
[----:B--2---:R-:W-:-:S02]  /*2570*/  ULEA UR5, UR5, UR4, 0x18 ;  /* 0x0000000405057291 */ /* 0x004fc4000f8ec0ff */
[----:B------:R-:W-:Y:S01]  /*2580*/  UIADD3 UR4, UPT, UPT, -UR10, URZ, URZ ;  /* 0x000000ff0a047290 */ /* 0x000fe2000fffe1ff */
[----:B-1----:R-:W-:-:S04]  /*2590*/  IMAD R10, R10, R3, R11 ;  /* 0x000000030a0a7224 */ /* 0x002fc800078e020b */
[----:B------:R-:W-:-:S04]  /*25a0*/  IMAD.IADD R10, R10, 0x1, -R21 ;  /* 0x000000010a0a7824 */ /* 0x000fc800078e0a15 */
[----:B------:R-:W-:-:S04]  /*25b0*/  IMAD R9, R10, UR12, R9 ;  /* 0x0000000c0a097c24 */ /* 0x000fc8000f8e0209 */
[----:B------:R-:W-:-:S05]  /*25c0*/  IMAD R7, R6, R7, R9 ;  /* 0x0000000706077224 */ /* 0x000fca00078e0209 */
[----:B---34-:R-:W-:-:S07]  /*25d0*/  LEA R7, R7, UR5, 0x2 ;  /* 0x0000000507077c11 */ /* 0x018fce000f8e10ff */
.L_x_26:
[----:B------:R-:W-:-:S04]  /*25e0*/  ISETP.GE.U32.AND P0, PT, R22, UR18, PT ;  /* 0x0000001216007c0c */ /* 0x000fc8000bf06070 */
[----:B------:R-:W-:-:S04]  /*25f0*/  ISETP.GE.U32.OR P0, PT, R24, UR17, P0 ;  /* 0x0000001118007c0c */ /* 0x000fc80008706470 */
[----:B------:R-:W-:-:S13]  /*2600*/  ISETP.GE.U32.OR P0, PT, R2, UR19, P0 ;  /* 0x0000001302007c0c */ /* 0x000fda0008706470 */
[----:B------:R-:W1:Y:S01]  /*2610*/  @!P0 LDC.64 R10, c[0x0][0x380] ;  /* 0x0000e000ff0a8b82 */ /* 0x000e620000000a00 */
[----:B------:R-:W-:Y:S01]  /*2620*/  @!P0 MOV R19, RZ ;  /* 0x000000ff00138202 */ /* 0x000fe20000000f00 */
[----:B------:R-:W-:Y:S02]  /*2630*/  @!P0 IMAD.MOV.U32 R16, RZ, RZ, R24 ;  /* 0x000000ffff108224 */ /* 0x000fe400078e0018 */
[----:B------:R-:W-:Y:S02]  /*2640*/  @!P0 IMAD.MOV.U32 R17, RZ, RZ, RZ ;  /* 0x000000ffff118224 */ /* 0x000fe400078e00ff */
[----:B0-----:R-:W-:-:S04]  /*2650*/  @!P0 IMAD.WIDE.U32 R14, R2, UR18, R18 ;  /* 0x00000012020e8c25 */ /* 0x001fc8000f8e0012 */
[----:B------:R-:W-:Y:S02]  /*2660*/  @!P0 IMAD R15, R15, UR17, RZ ;  /* 0x000000110f0f8c24 */ /* 0x000fe4000f8e02ff */
[----:B------:R-:W-:-:S05]  /*2670*/  @!P0 IMAD.WIDE.U32 R16, R14, UR17, R16 ;  /* 0x000000110e108c25 */ /* 0x000fca000f8e0010 */
[----:B------:R-:W-:Y:S02]  /*2680*/  @!P0 IADD3 R4, PT, PT, R17, R15, RZ ;  /* 0x0000000f11048210 */ /* 0x000fe40007ffe0ff */
[----:B-1----:R-:W-:-:S04]  /*2690*/  @!P0 LEA R10, P1, R16, R10, 0x2 ;  /* 0x0000000a100a8211 */ /* 0x002fc800078210ff */
[----:B------:R-:W-:-:S05]  /*26a0*/  @!P0 LEA.HI.X R11, R16, R11, R4, 0x2, P1 ;  /* 0x0000000b100b8211 */ /* 0x000fca00008f1404 */
[----:B------:R-:W2:Y:S01]  /*26b0*/  @!P0 LDG.E R10, desc[UR8][R10.64] ;  /* 0x000000080a0a8981 */ /* 0x000ea2000c1e1900 */
[----:B------:R-:W-:Y:S01]  /*26c0*/  UIADD3 UR4, UPT, UPT, UR4, 0x1, URZ ;  /* 0x0000000104047890 */ /* 0x000fe2000fffe0ff */
[----:B------:R-:W-:-:S03]  /*26d0*/  IMAD R4, R6, 0x4, R7 ;  /* 0x0000000406047824 */ /* 0x000fc600078e0207 */
[----:B------:R-:W-:Y:S01]  /*26e0*/  UISETP.NE.AND UP0, UPT, UR4, URZ, UPT ;  /* 0x000000ff0400728c */ /* 0x000fe2000bf05270 */
[----:B--2---:R0:W-:Y:S08]  /*26f0*/  @!P0 STS [R7], R10 ;  /* 0x0000000a07008388 */ /* 0x0041f00000000800 */
[----:B------:R-:W-:Y:S05]  /*2700*/  BRA.U !UP0, `(.L_x_3) ;  /* 0x0000003d08707547 */ /* 0x000fea000b800000 */
[----:B------:R-:W-:Y:S01]  /*2710*/  VIADD R22, R22, 0x1 ;  /* 0x0000000116167836 */ /* 0x000fe20000000000 */
[----:B------:R-:W-:Y:S01]  /*2720*/  IADD3 R18, PT, PT, R18, 0x1, RZ ;  /* 0x0000000112127810 */ /* 0x000fe20007ffe0ff */
[----:B0-----:R-:W-:Y:S01]  /*2730*/  IMAD.MOV.U32 R7, RZ, RZ, R4 ;  /* 0x000000ffff077224 */ /* 0x001fe200078e0004 */
[----:B------:R-:W-:Y:S06]  /*2740*/  BRA `(.L_x_26) ;  /* 0xfffffffc00a47947 */ /* 0x000fec000383ffff */
.L_x_15:
[----:B------:R-:W-:-:S05]  /*2750*/  IMAD.IADD R14, R26, 0x1, R19 ;  /* 0x000000011a0e7824 */ /* 0x000fca00078e0213 */
[----:B------:R-:W-:-:S13]  /*2760*/  ISETP.GE.U32.AND P0, PT, R17, R14, PT ;  /* 0x0000000e1100720c */ /* 0x000fda0003f06070 */
[----:B------:R-:W-:Y:S05]  /*2770*/  @P0 BRA `(.L_x_3) ;  /* 0x0000003c00540947 */ /* 0x000fea0003800000 */
[----:B------:R-:W-:Y:S02]  /*2780*/  ISETP.NE.AND P0, PT, R20, RZ, PT ;  /* 0x000000ff1400720c */ /* 0x000fe40003f05270 */
[----:B------:R-:W-:-:S11]  /*2790*/  IADD3 R7, PT, PT, -R26, R17, RZ ;  /* 0x000000111a077210 */ /* 0x000fd60007ffe1ff */
[----:B------:R-:W-:Y:S05]  /*27a0*/  @!P0 BRA `(.L_x_3) ;  /* 0x0000003c00488947 */ /* 0x000fea0003800000 */
[----:B------:R-:W0:Y:S01]  /*27b0*/  I2F.U32.RP R9, R8 ;  /* 0x0000000800097306 */ /* 0x000e220000209000 */
[----:B------:R-:W-:Y:S01]  /*27c0*/  IMAD.MOV R17, RZ, RZ, -R8 ;  /* 0x000000ffff117224 */ /* 0x000fe200078e0a08 */
[----:B------:R-:W-:Y:S01]  /*27d0*/  ISETP.NE.U32.AND P2, PT, R8, RZ, PT ;  /* 0x000000ff0800720c */ /* 0x000fe20003f45070 */
[----:B------:R-:W-:Y:S02]  /*27e0*/  VIADD R10, R10, 0xfffffffe ;  /* 0xfffffffe0a0a7836 */ /* 0x000fe40000000000 */
[----:B------:R-:W-:-:S03]  /*27f0*/  IMAD.MOV.U32 R25, RZ, RZ, RZ ;  /* 0x000000ffff197224 */ /* 0x000fc600078e00ff */
[----:B0-----:R-:W0:Y:S02]  /*2800*/  MUFU.RCP R9, R9 ;  /* 0x0000000900097308 */ /* 0x001e240000001000 */
[----:B0-----:R-:W-:-:S06]  /*2810*/  VIADD R14, R9, 0xffffffe ;  /* 0x0ffffffe090e7836 */ /* 0x001fcc0000000000 */
[----:B------:R0:W1:Y:S02]  /*2820*/  F2I.FTZ.U32.TRUNC.NTZ R15, R14 ;  /* 0x0000000e000f7305 */ /* 0x000064000021f000 */
[----:B0-----:R-:W-:Y:S02]  /*2830*/  HFMA2 R14, -RZ, RZ, 0, 0 ;  /* 0x00000000ff0e7431 */ /* 0x001fe400000001ff */
[----:B-1----:R-:W-:-:S04]  /*2840*/  IMAD R17, R17, R15, RZ ;  /* 0x0000000f11117224 */ /* 0x002fc800078e02ff */
[----:B------:R-:W-:-:S06]  /*2850*/  IMAD.HI.U32 R18, R15, R17, R14 ;  /* 0x000000110f127227 */ /* 0x000fcc00078e000e */
[----:B------:R-:W-:-:S04]  /*2860*/  IMAD.HI.U32 R15, R18, R7, RZ ;  /* 0x00000007120f7227 */ /* 0x000fc800078e00ff */
[----:B------:R-:W-:-:S04]  /*2870*/  IMAD.MOV R17, RZ, RZ, -R15 ;  /* 0x000000ffff117224 */ /* 0x000fc800078e0a0f */
[----:B------:R-:W-:-:S05]  /*2880*/  IMAD R17, R8, R17, R7 ;  /* 0x0000001108117224 */ /* 0x000fca00078e0207 */
[----:B------:R-:W-:-:S13]  /*2890*/  ISETP.GE.U32.AND P0, PT, R17, R8, PT ;  /* 0x000000081100720c */ /* 0x000fda0003f06070 */
[----:B------:R-:W-:Y:S01]  /*28a0*/  @P0 IMAD.IADD R17, R17, 0x1, -R8 ;  /* 0x0000000111110824 */ /* 0x000fe200078e0a08 */
[----:B------:R-:W-:Y:S02]  /*28b0*/  @P0 IADD3 R15, PT, PT, R15, 0x1, RZ ;  /* 0x000000010f0f0810 */ /* 0x000fe40007ffe0ff */
[----:B------:R-:W-:Y:S02]  /*28c0*/  ISETP.GE.U32.AND P0, PT, R10, 0x3, PT ;  /* 0x000000030a00780c */ /* 0x000fe40003f06070 */
[----:B------:R-:W-:-:S13]  /*28d0*/  ISETP.GE.U32.AND P1, PT, R17, R8, PT ;  /* 0x000000081100720c */ /* 0x000fda0003f26070 */
[----:B------:R-:W-:Y:S01]  /*28e0*/  @P1 VIADD R15, R15, 0x1 ;  /* 0x000000010f0f1836 */ /* 0x000fe20000000000 */
[----:B------:R-:W-:-:S05]  /*28f0*/  @!P2 LOP3.LUT R15, RZ, R8, RZ, 0x33, !PT ;  /* 0x00000008ff0fa212 */ /* 0x000fca00078e33ff */
[--C-:B------:R-:W-:Y:S02]  /*2900*/  IMAD.MOV R23, RZ, RZ, -R15.reuse ;  /* 0x000000ffff177224 */ /* 0x100fe400078e0a0f */
[----:B------:R-:W-:Y:S02]  /*2910*/  IMAD.IADD R9, R16, 0x1, R15 ;  /* 0x0000000110097824 */ /* 0x000fe400078e020f */
[----:B------:R-:W-:-:S05]  /*2920*/  IMAD R23, R8, R23, R7 ;  /* 0x0000001708177224 */ /* 0x000fca00078e0207 */
[----:B------:R-:W-:Y:S02]  /*2930*/  IADD3 R22, PT, PT, R22, R23, RZ ;  /* 0x0000001716167210 */ /* 0x000fe40007ffe0ff */
[----:B------:R-:W-:-:S03]  /*2940*/  MOV R23, RZ ;  /* 0x000000ff00177202 */ /* 0x000fc60000000f00 */
[----:B------:R-:W-:-:S04]  /*2950*/  IMAD.WIDE.U32 R14, R9, UR13, R22 ;  /* 0x0000000d090e7c25 */ /* 0x000fc8000f8e0016 */
[-C--:B------:R-:W-:Y:S02]  /*2960*/  IMAD R17, R15, R11.reuse, RZ ;  /* 0x0000000b0f117224 */ /* 0x080fe400078e02ff */
[----:B------:R-:W-:-:S04]  /*2970*/  IMAD.WIDE.U32 R14, R14, R11, RZ ;  /* 0x0000000b0e0e7225 */ /* 0x000fc800078e00ff */
[----:B------:R-:W-:Y:S01]  /*2980*/  IMAD.IADD R10, R15, 0x1, R17 ;  /* 0x000000010f0a7824 */ /* 0x000fe200078e0211 */
[----:B------:R-:W-:Y:S06]  /*2990*/  @!P0 BRA `(.L_x_27) ;  /* 0x0000000400a48947 */ /* 0x000fec0003800000 */
[----:B------:R-:W-:Y:S01]  /*29a0*/  ISETP.GE.U32.AND P3, PT, R22, UR13, PT ;  /* 0x0000000d16007c0c */ /* 0x000fe2000bf66070 */
[C---:B------:R-:W-:Y:S01]  /*29b0*/  VIADD R21, R2.reuse, UR12 ;  /* 0x0000000c02157c36 */ /* 0x040fe20008000000 */
[C---:B------:R-:W-:Y:S02]  /*29c0*/  IADD3 R16, PT, PT, R2.reuse, 0x1, RZ ;  /* 0x0000000102107810 */ /* 0x040fe40007ffe0ff */
[-C--:B------:R-:W-:Y:S02]  /*29d0*/  ISETP.GE.U32.OR P0, PT, R2, R11.reuse, P3 ;  /* 0x0000000b0200720c */ /* 0x080fe40001f06470 */
[----:B------:R-:W-:Y:S01]  /*29e0*/  ISETP.GE.U32.OR P1, PT, R16, R11, P3 ;  /* 0x0000000b1000720c */ /* 0x000fe20001f26470 */
[----:B------:R-:W-:Y:S01]  /*29f0*/  VIADD R16, R2, 0x2 ;  /* 0x0000000202107836 */ /* 0x000fe20000000000 */
[C---:B------:R-:W-:Y:S02]  /*2a00*/  ISETP.GE.U32.OR P0, PT, R9.reuse, UR16, P0 ;  /* 0x0000001009007c0c */ /* 0x040fe40008706470 */
[----:B------:R-:W-:-:S02]  /*2a10*/  ISETP.GE.U32.OR P1, PT, R9, UR16, P1 ;  /* 0x0000001009007c0c */ /* 0x000fc40008f26470 */
[----:B------:R-:W-:-:S04]  /*2a20*/  ISETP.GE.U32.OR P2, PT, R16, R11, P3 ;  /* 0x0000000b1000720c */ /* 0x000fc80001f46470 */
[----:B------:R-:W-:-:S05]  /*2a30*/  ISETP.GE.U32.OR P2, PT, R9, UR16, P2 ;  /* 0x0000001009007c0c */ /* 0x000fca0009746470 */
[----:B------:R-:W0:Y:S01]  /*2a40*/  @!P0 LDC.64 R18, c[0x0][0x380] ;  /* 0x0000e000ff128b82 */ /* 0x000e220000000a00 */
[C---:B------:R-:W-:Y:S01]  /*2a50*/  @!P0 IADD3 R25, P4, PT, R21.reuse, R14, RZ ;  /* 0x0000000e15198210 */ /* 0x040fe20007f9e0ff */
[----:B------:R-:W-:-:S03]  /*2a60*/  @!P1 VIADD R27, R21, 0x1 ;  /* 0x00000001151b9836 */ /* 0x000fc60000000000 */
[----:B------:R-:W-:-:S03]  /*2a70*/  @!P0 IADD3.X R26, PT, PT, RZ, R10, RZ, P4, !PT ;  /* 0x0000000aff1a8210 */ /* 0x000fc600027fe4ff */
[----:B------:R-:W1:Y:S01]  /*2a80*/  @!P1 LDC.64 R16, c[0x0][0x380] ;  /* 0x0000e000ff109b82 */ /* 0x000e620000000a00 */
[----:B0-----:R-:W-:-:S04]  /*2a90*/  @!P0 LEA R24, P4, R25, R18, 0x2 ;  /* 0x0000001219188211 */ /* 0x001fc800078810ff */
[----:B------:R-:W-:-:S03]  /*2aa0*/  @!P0 LEA.HI.X R25, R25, R19, R26, 0x2, P4 ;  /* 0x0000001319198211 */ /* 0x000fc600020f141a */
[----:B------:R-:W0:Y:S01]  /*2ab0*/  @!P2 LDC.64 R18, c[0x0][0x380] ;  /* 0x0000e000ff12ab82 */ /* 0x000e220000000a00 */
[----:B------:R-:W-:Y:S01]  /*2ac0*/  @!P1 IADD3 R26, P4, PT, R27, R14, RZ ;  /* 0x0000000e1b1a9210 */ /* 0x000fe20007f9e0ff */
[----:B------:R2:W3:Y:S03]  /*2ad0*/  @!P0 LDG.E R24, desc[UR8][R24.64] ;  /* 0x0000000818188981 */ /* 0x0004e6000c1e1900 */
[----:B-1----:R-:W-:Y:S01]  /*2ae0*/  @!P1 LEA R30, P5, R26, R16, 0x2 ;  /* 0x000000101a1e9211 */ /* 0x002fe200078a10ff */
[----:B------:R-:W-:-:S05]  /*2af0*/  @!P1 IMAD.X R16, RZ, RZ, R10, P4 ;  /* 0x000000ffff109224 */ /* 0x000fca00020e060a */
[----:B------:R-:W-:Y:S02]  /*2b00*/  @!P1 LEA.HI.X R31, R26, R17, R16, 0x2, P5 ;  /* 0x000000111a1f9211 */ /* 0x000fe400028f1410 */
[----:B------:R-:W-:-:S03]  /*2b10*/  @!P2 IADD3 R17, PT, PT, R21, 0x2, RZ ;  /* 0x000000021511a810 */ /* 0x000fc60007ffe0ff */
[----:B------:R-:W4:Y:S01]  /*2b20*/  @!P1 LDG.E R30, desc[UR8][R30.64] ;  /* 0x000000081e1e9981 */ /* 0x000f22000c1e1900 */
[----:B------:R-:W-:-:S05]  /*2b30*/  @!P2 IADD3 R16, P4, PT, R17, R14, RZ ;  /* 0x0000000e1110a210 */ /* 0x000fca0007f9e0ff */
[----:B------:R-:W-:Y:S01]  /*2b40*/  @!P2 IMAD.X R17, RZ, RZ, R10, P4 ;  /* 0x000000ffff11a224 */ /* 0x000fe200020e060a */
[----:B0-----:R-:W-:-:S04]  /*2b50*/  @!P2 LEA R18, P5, R16, R18, 0x2 ;  /* 0x000000121012a211 */ /* 0x001fc800078a10ff */
[----:B------:R-:W-:Y:S01]  /*2b60*/  @!P2 LEA.HI.X R19, R16, R19, R17, 0x2, P5 ;  /* 0x000000131013a211 */ /* 0x000fe200028f1411 */
[----:B------:R-:W-:-:S04]  /*2b70*/  VIADD R16, R2, 0x3 ;  /* 0x0000000302107836 */ /* 0x000fc80000000000 */
[----:B------:R-:W5:Y:S01]  /*2b80*/  @!P2 LDG.E R18, desc[UR8][R18.64] ;  /* 0x000000081212a981 */ /* 0x000f62000c1e1900 */
[----:B------:R-:W-:Y:S02]  /*2b90*/  ISETP.GE.U32.OR P4, PT, R16, R11, P3 ;  /* 0x0000000b1000720c */ /* 0x000fe40001f86470 */
[----:B------:R-:W-:Y:S02]  /*2ba0*/  IADD3 R11, PT, PT, R21, 0x3, RZ ;  /* 0x00000003150b7810 */ /* 0x000fe40007ffe0ff */
[----:B------:R-:W-:-:S13]  /*2bb0*/  ISETP.GE.U32.OR P4, PT, R9, UR16, P4 ;  /* 0x0000001009007c0c */ /* 0x000fda000a786470 */
[----:B------:R-:W0:Y:S01]  /*2bc0*/  @!P4 LDC.64 R16, c[0x0][0x380] ;  /* 0x0000e000ff10cb82 */ /* 0x000e220000000a00 */
[----:B------:R-:W-:-:S04]  /*2bd0*/  @!P4 IADD3 R11, P5, PT, R11, R14, RZ ;  /* 0x0000000e0b0bc210 */ /* 0x000fc80007fbe0ff */
[----:B0-----:R-:W-:Y:S01]  /*2be0*/  @!P4 LEA R26, P6, R11, R16, 0x2 ;  /* 0x000000100b1ac211 */ /* 0x001fe200078c10ff */
[----:B------:R-:W-:-:S05]  /*2bf0*/  @!P4 IMAD.X R16, RZ, RZ, R10, P5 ;  /* 0x000000ffff10c224 */ /* 0x000fca00028e060a */
[----:B------:R-:W-:-:S05]  /*2c00*/  @!P4 LEA.HI.X R27, R11, R17, R16, 0x2, P6 ;  /* 0x000000110b1bc211 */ /* 0x000fca00030f1410 */
[----:B------:R-:W5:Y:S01]  /*2c10*/  @!P4 LDG.E R26, desc[UR8][R26.64] ;  /* 0x000000081a1ac981 */ /* 0x000f62000c1e1900 */
[----:B------:R-:W0:Y:S01]  /*2c20*/  S2UR UR5, SR_CgaCtaId ;  /* 0x00000000000579c3 */ /* 0x000e220000008800 */
[----:B------:R-:W-:Y:S01]  /*2c30*/  IMAD R11, R6, R7, RZ ;  /* 0x00000007060b7224 */ /* 0x000fe200078e02ff */
[----:B------:R-:W-:-:S03]  /*2c40*/  UMOV UR4, 0x400 ;  /* 0x0000040000047882 */ /* 0x000fc60000000000 */
[----:B------:R-:W-:Y:S01]  /*2c50*/  VIADD R11, R11, UR12 ;  /* 0x0000000c0b0b7c36 */ /* 0x000fe20008000000 */
[----:B--2---:R-:W-:Y:S01]  /*2c60*/  LOP3.LUT R25, R20, 0xfffffffc, RZ, 0xc0, !PT ;  /* 0xfffffffc14197812 */ /* 0x004fe200078ec0ff */
[----:B0-----:R-:W-:-:S06]  /*2c70*/  ULEA UR4, UR5, UR4, 0x18 ;  /* 0x0000000405047291 */ /* 0x001fcc000f8ec0ff */
[----:B------:R-:W-:-:S05]  /*2c80*/  LEA R17, R11, UR4, 0x2 ;  /* 0x000000040b117c11 */ /* 0x000fca000f8e10ff */
[----:B---3--:R0:W-:Y:S01]  /*2c90*/  @!P0 STS [R17], R24 ;  /* 0x0000001811008388 */ /* 0x0081e20000000800 */
[----:B------:R-:W-:-:S03]  /*2ca0*/  ISETP.NE.AND P0, PT, R25, 0x4, PT ;  /* 0x000000041900780c */ /* 0x000fc60003f05270 */
[----:B----4-:R0:W-:Y:S04]  /*2cb0*/  @!P1 STS [R17+0x4], R30 ;  /* 0x0000041e11009388 */ /* 0x0101e80000000800 */
[----:B-----5:R0:W-:Y:S04]  /*2cc0*/  @!P2 STS [R17+0x8], R18 ;  /* 0x000008121100a388 */ /* 0x0201e80000000800 */
[----:B------:R0:W-:Y:S02]  /*2cd0*/  @!P4 STS [R17+0xc], R26 ;  /* 0x00000c1a1100c388 */ /* 0x0001e40000000800 */
[----:B------:R-:W-:Y:S05]  /*2ce0*/  @!P0 BRA `(.L_x_27) ;  /* 0x0000000000d08947 */ /* 0x000fea0003800000 */
[----:B------:R-:W1:Y:S01]  /*2cf0*/  LDCU UR10, c[0x0][0x39c] ;  /* 0x00007380ff0a77ac */ /* 0x000e620008000800 */
[----:B------:R-:W2:Y:S01]  /*2d00*/  LDCU UR17, c[0x0][0x3a4] ;  /* 0x00007480ff1177ac */ /* 0x000ea20008000800 */
[----:B------:R-:W-:-:S05]  /*2d10*/  UMOV UR5, 0x4 ;  /* 0x0000000400057882 */ /* 0x000fca0000000000 */
.L_x_28:
[----:B------:R-:W-:Y:S01]  /*2d20*/  IADD3 R20, PT, PT, R2, UR5, RZ ;  /* 0x0000000502147c10 */ /* 0x000fe2000fffe0ff */
[----:B------:R-:W-:-:S03]  /*2d30*/  VIADD R27, R21, UR5 ;  /* 0x00000005151b7c36 */ /* 0x000fc60008000000 */
[C---:B-1----:R-:W-:Y:S01]  /*2d40*/  ISETP.GE.U32.OR P0, PT, R20.reuse, UR10, P3 ;  /* 0x0000000a14007c0c */ /* 0x042fe20009f06470 */
[----:B------:R-:W-:-:S03]  /*2d50*/  VIADD R16, R20, 0x1 ;  /* 0x0000000114107836 */ /* 0x000fc60000000000 */
[----:B--2---:R-:W-:Y:S02]  /*2d60*/  ISETP.GE.U32.OR P0, PT, R9, UR17, P0 ;  /* 0x0000001109007c0c */ /* 0x004fe40008706470 */
[----:B------:R-:W-:-:S04]  /*2d70*/  ISETP.GE.U32.OR P1, PT, R16, UR10, P3 ;  /* 0x0000000a10007c0c */ /* 0x000fc80009f26470 */
[----:B------:R-:W-:-:S07]  /*2d80*/  ISETP.GE.U32.OR P1, PT, R9, UR17, P1 ;  /* 0x0000001109007c0c */ /* 0x000fce0008f26470 */
[----:B0-----:R-:W0:Y:S01]  /*2d90*/  @!P0 LDC.64 R16, c[0x0][0x380] ;  /* 0x0000e000ff108b82 */ /* 0x001e220000000a00 */
[----:B------:R-:W-:-:S07]  /*2da0*/  @!P0 IADD3 R24, P2, PT, R27, R14, RZ ;  /* 0x0000000e1b188210 */ /* 0x000fce0007f5e0ff */
[----:B------:R-:W1:Y:S01]  /*2db0*/  @!P1 LDC.64 R18, c[0x0][0x380] ;  /* 0x0000e000ff129b82 */ /* 0x000e620000000a00 */
[----:B0-----:R-:W-:Y:S02]  /*2dc0*/  @!P0 LEA R30, P4, R24, R16, 0x2 ;  /* 0x00000010181e8211 */ /* 0x001fe400078810ff */
[----:B------:R-:W-:-:S04]  /*2dd0*/  @!P0 IADD3.X R16, PT, PT, RZ, R10, RZ, P2, !PT ;  /* 0x0000000aff108210 */ /* 0x000fc800017fe4ff */
[----:B------:R-:W-:Y:S01]  /*2de0*/  @!P0 LEA.HI.X R31, R24, R17, R16, 0x2, P4 ;  /* 0x00000011181f8211 */ /* 0x000fe200020f1410 */
[----:B------:R-:W-:-:S04]  /*2df0*/  @!P1 VIADD R17, R27, 0x1 ;  /* 0x000000011b119836 */ /* 0x000fc80000000000 */
[----:B------:R-:W2:Y:S01]  /*2e00*/  @!P0 LDG.E R30, desc[UR8][R30.64] ;  /* 0x000000081e1e8981 */ /* 0x000ea2000c1e1900 */
[----:B------:R-:W-:-:S04]  /*2e10*/  @!P1 IADD3 R16, P2, PT, R17, R14, RZ ;  /* 0x0000000e11109210 */ /* 0x000fc80007f5e0ff */
[----:B-1----:R-:W-:Y:S01]  /*2e20*/  @!P1 LEA R32, P4, R16, R18, 0x2 ;  /* 0x0000001210209211 */ /* 0x002fe200078810ff */
[----:B------:R-:W-:-:S05]  /*2e30*/  @!P1 IMAD.X R17, RZ, RZ, R10, P2 ;  /* 0x000000ffff119224 */ /* 0x000fca00010e060a */
[----:B------:R-:W-:Y:S02]  /*2e40*/  @!P1 LEA.HI.X R33, R16, R19, R17, 0x2, P4 ;  /* 0x0000001310219211 */ /* 0x000fe400020f1411 */
[C---:B------:R-:W-:Y:S01]  /*2e50*/  IADD3 R16, PT, PT, R20.reuse, 0x2, RZ ;  /* 0x0000000214107810 */ /* 0x040fe20007ffe0ff */
[----:B------:R-:W-:Y:S02]  /*2e60*/  VIADD R20, R20, 0x3 ;  /* 0x0000000314147836 */ /* 0x000fe40000000000 */
[----:B------:R-:W3:Y:S01]  /*2e70*/  @!P1 LDG.E R32, desc[UR8][R32.64] ;  /* 0x0000000820209981 */ /* 0x000ee2000c1e1900 */
[----:B------:R-:W-:Y:S02]  /*2e80*/  ISETP.GE.U32.OR P2, PT, R16, UR10, P3 ;  /* 0x0000000a10007c0c */ /* 0x000fe40009f46470 */
[----:B------:R-:W-:Y:S02]  /*2e90*/  ISETP.GE.U32.OR P4, PT, R20, UR10, P3 ;  /* 0x0000000a14007c0c */ /* 0x000fe40009f86470 */
[----:B------:R-:W-:-:S02]  /*2ea0*/  ISETP.GE.U32.OR P2, PT, R9, UR17, P2 ;  /* 0x0000001109007c0c */ /* 0x000fc40009746470 */
[----:B------:R-:W-:-:S11]  /*2eb0*/  ISETP.GE.U32.OR P4, PT, R9, UR17, P4 ;  /* 0x0000001109007c0c */ /* 0x000fd6000a786470 */
[----:B------:R-:W0:Y:S01]  /*2ec0*/  @!P2 LDC.64 R16, c[0x0][0x380] ;  /* 0x0000e000ff10ab82 */ /* 0x000e220000000a00 */
[----:B------:R-:W-:-:S05]  /*2ed0*/  @!P2 VIADD R19, R27, 0x2 ;  /* 0x000000021b13a836 */ /* 0x000fca0000000000 */
[----:B------:R-:W-:-:S04]  /*2ee0*/  @!P2 IADD3 R18, P5, PT, R19, R14, RZ ;  /* 0x0000000e1312a210 */ /* 0x000fc80007fbe0ff */
[----:B0-----:R-:W-:Y:S02]  /*2ef0*/  @!P2 LEA R34, P6, R18, R16, 0x2 ;  /* 0x000000101222a211 */ /* 0x001fe400078c10ff */
[----:B------:R-:W-:-:S04]  /*2f00*/  @!P2 IADD3.X R16, PT, PT, RZ, R10, RZ, P5, !PT ;  /* 0x0000000aff10a210 */ /* 0x000fc80002ffe4ff */
[----:B------:R-:W-:Y:S02]  /*2f10*/  @!P2 LEA.HI.X R35, R18, R17, R16, 0x2, P6 ;  /* 0x000000111223a211 */ /* 0x000fe400030f1410 */
[----:B------:R-:W0:Y:S01]  /*2f20*/  @!P4 LDC.64 R16, c[0x0][0x380] ;  /* 0x0000e000ff10cb82 */ /* 0x000e220000000a00 */
[----:B------:R-:W-:Y:S02]  /*2f30*/  VIADD R27, R27, 0x3 ;  /* 0x000000031b1b7836 */ /* 0x000fe40000000000 */
[----:B------:R-:W4:Y:S03]  /*2f40*/  @!P2 LDG.E R34, desc[UR8][R34.64] ;  /* 0x000000082222a981 */ /* 0x000f26000c1e1900 */
[----:B------:R-:W-:-:S04]  /*2f50*/  @!P4 IADD3 R18, P5, PT, R27, R14, RZ ;  /* 0x0000000e1b12c210 */ /* 0x000fc80007fbe0ff */
[----:B0-----:R-:W-:Y:S01]  /*2f60*/  @!P4 LEA R26, P6, R18, R16, 0x2 ;  /* 0x00000010121ac211 */ /* 0x001fe200078c10ff */
[----:B------:R-:W-:-:S05]  /*2f70*/  @!P4 IMAD.X R16, RZ, RZ, R10, P5 ;  /* 0x000000ffff10c224 */ /* 0x000fca00028e060a */
[----:B------:R-:W-:-:S05]  /*2f80*/  @!P4 LEA.HI.X R27, R18, R17, R16, 0x2, P6 ;  /* 0x00000011121bc211 */ /* 0x000fca00030f1410 */
[----:B------:R-:W5:Y:S01]  /*2f90*/  @!P4 LDG.E R26, desc[UR8][R26.64] ;  /* 0x000000081a1ac981 */ /* 0x000f62000c1e1900 */
[----:B------:R-:W-:-:S04]  /*2fa0*/  IADD3 R16, PT, PT, R11, UR5, RZ ;  /* 0x000000050b107c10 */ /* 0x000fc8000fffe0ff */
[----:B------:R-:W-:Y:S01]  /*2fb0*/  LEA R17, R16, UR4, 0x2 ;  /* 0x0000000410117c11 */ /* 0x000fe2000f8e10ff */
[----:B------:R-:W-:-:S04]  /*2fc0*/  UIADD3 UR5, UPT, UPT, UR5, 0x4, URZ ;  /* 0x0000000405057890 */ /* 0x000fc8000fffe0ff */
[----:B--2---:R0:W-:Y:S02]  /*2fd0*/  @!P0 STS [R17], R30 ;  /* 0x0000001e11008388 */ /* 0x0041e40000000800 */
[----:B------:R-:W-:Y:S02]  /*2fe0*/  ISETP.NE.AND P0, PT, R25, UR5, PT ;  /* 0x0000000519007c0c */ /* 0x000fe4000bf05270 */
[----:B---3--:R0:W-:Y:S04]  /*2ff0*/  @!P1 STS [R17+0x4], R32 ;  /* 0x0000042011009388 */ /* 0x0081e80000000800 */
[----:B----4-:R0:W-:Y:S04]  /*3000*/  @!P2 STS [R17+0x8], R34 ;  /* 0x000008221100a388 */ /* 0x0101e80000000800 */
[----:B-----5:R0:W-:Y:S03]  /*3010*/  @!P4 STS [R17+0xc], R26 ;  /* 0x00000c1a1100c388 */ /* 0x0201e60000000800 */
[----:B------:R-:W-:Y:S05]  /*3020*/  @P0 BRA `(.L_x_28) ;  /* 0xfffffffc003c0947 */ /* 0x000fea000383ffff */
.L_x_27:
[----:B------:R-:W1:Y:S02]  /*3030*/  LDCU UR4, c[0x0][0x398] ;  /* 0x00007300ff0477ac */ /* 0x000e640008000800 */
[----:B-1----:R-:W-:-:S04]  /*3040*/  UIADD3 UR4, UPT, UPT, UR4, -0x1, URZ ;  /* 0xffffffff04047890 */ /* 0x002fc8000fffe0ff */
[----:B------:R-:W-:-:S04]  /*3050*/  ULOP3.LUT UR10, UR4, 0x3, URZ, 0xc0, !UPT ;  /* 0x00000003040a7892 */ /* 0x000fc8000f8ec0ff */
[----:B------:R-:W-:-:S09]  /*3060*/  UISETP.NE.AND UP0, UPT, UR10, URZ, UPT ;  /* 0x000000ff0a00728c */ /* 0x000fd2000bf05270 */
[----:B------:R-:W-:Y:S05]  /*3070*/  BRA.U !UP0, `(.L_x_3) ;  /* 0x0000003508147547 */ /* 0x000fea000b800000 */
[----:B------:R-:W1:Y:S01]  /*3080*/  S2UR UR5, SR_CgaCtaId ;  /* 0x00000000000579c3 */ /* 0x000e620000008800 */
[----:B------:R-:W2:Y:S01]  /*3090*/  LDCU UR17, c[0x0][0x3a0] ;  /* 0x00007400ff1177ac */ /* 0x000ea20008000800 */
[----:B------:R-:W-:Y:S02]  /*30a0*/  VIADD R11, R25, UR12 ;  /* 0x0000000c190b7c36 */ /* 0x000fe40008000000 */
[----:B------:R-:W-:Y:S01]  /*30b0*/  IMAD.IADD R2, R2, 0x1, R25 ;  /* 0x0000000102027824 */ /* 0x000fe200078e0219 */
[----:B------:R-:W-:Y:S01]  /*30c0*/  UMOV UR4, 0x400 ;  /* 0x0000040000047882 */ /* 0x000fe20000000000 */
[----:B------:R-:W-:Y:S01]  /*30d0*/  IMAD R11, R6, R7, R11 ;  /* 0x00000007060b7224 */ /* 0x000fe200078e020b */
[----:B------:R-:W3:Y:S01]  /*30e0*/  LDCU UR18, c[0x0][0x39c] ;  /* 0x00007380ff1277ac */ /* 0x000ee20008000800 */
[----:B------:R-:W-:Y:S01]  /*30f0*/  IMAD R25, R4, UR12, R25 ;  /* 0x0000000c04197c24 */ /* 0x000fe2000f8e0219 */
[----:B------:R-:W4:Y:S01]  /*3100*/  LDCU UR19, c[0x0][0x3a4] ;  /* 0x00007480ff1377ac */ /* 0x000f220008000800 */
[----:B--2---:R-:W-:Y:S01]  /*3110*/  ISETP.GE.U32.AND P2, PT, R22, UR17, PT ;  /* 0x0000001116007c0c */ /* 0x004fe2000bf46070 */
[----:B-1----:R-:W-:-:S02]  /*3120*/  ULEA UR5, UR5, UR4, 0x18 ;  /* 0x0000000405057291 */ /* 0x002fc4000f8ec0ff */
[----:B------:R-:W-:-:S04]  /*3130*/  UIADD3 UR4, UPT, UPT, -UR10, URZ, URZ ;  /* 0x000000ff0a047290 */ /* 0x000fc8000fffe1ff */
[----:B---34-:R-:W-:-:S08]  /*3140*/  LEA R11, R11, UR5, 0x2 ;  /* 0x000000050b0b7c11 */ /* 0x018fd0000f8e10ff */
.L_x_29:
[----:B------:R-:W-:-:S04]  /*3150*/  ISETP.GE.U32.OR P0, PT, R2, UR18, P2 ;  /* 0x0000001202007c0c */ /* 0x000fc80009706470 */
[----:B------:R-:W-:-:S13]  /*3160*/  ISETP.GE.U32.OR P0, PT, R9, UR19, P0 ;  /* 0x0000001309007c0c */ /* 0x000fda0008706470 */
[----:B0-----:R-:W0:Y:S01]  /*3170*/  @!P0 LDC.64 R16, c[0x0][0x380] ;  /* 0x0000e000ff108b82 */ /* 0x001e220000000a00 */
[----:B------:R-:W-:-:S04]  /*3180*/  @!P0 IADD3 R4, P1, PT, R25, R14, RZ ;  /* 0x0000000e19048210 */ /* 0x000fc80007f3e0ff */
[----:B------:R-:W-:Y:S02]  /*3190*/  @!P0 IADD3.X R7, PT, PT, RZ, R10, RZ, P1, !PT ;  /* 0x0000000aff078210 */ /* 0x000fe40000ffe4ff */
[----:B0-----:R-:W-:-:S04]  /*31a0*/  @!P0 LEA R16, P1, R4, R16, 0x2 ;  /* 0x0000001004108211 */ /* 0x001fc800078210ff */
[----:B------:R-:W-:-:S05]  /*31b0*/  @!P0 LEA.HI.X R17, R4, R17, R7, 0x2, P1 ;  /* 0x0000001104118211 */ /* 0x000fca00008f1407 */
[----:B------:R-:W2:Y:S01]  /*31c0*/  @!P0 LDG.E R16, desc[UR8][R16.64] ;  /* 0x0000000810108981 */ /* 0x000ea2000c1e1900 */
[----:B------:R-:W-:-:S04]  /*31d0*/  UIADD3 UR4, UPT, UPT, UR4, 0x1, URZ ;  /* 0x0000000104047890 */ /* 0x000fc8000fffe0ff */
[----:B------:R-:W-:Y:S01]  /*31e0*/  UISETP.NE.AND UP0, UPT, UR4, URZ, UPT ;  /* 0x000000ff0400728c */ /* 0x000fe2000bf05270 */
[----:B--2---:R0:W-:Y:S08]  /*31f0*/  @!P0 STS [R11], R16 ;  /* 0x000000100b008388 */ /* 0x0041f00000000800 */
[----:B------:R-:W-:Y:S05]  /*3200*/  BRA.U !UP0, `(.L_x_3) ;  /* 0x0000003108b07547 */ /* 0x000fea000b800000 */
[----:B------:R-:W-:Y:S01]  /*3210*/  VIADD R2, R2, 0x1 ;  /* 0x0000000102027836 */ /* 0x000fe20000000000 */
[----:B0-----:R-:W-:Y:S01]  /*3220*/  IADD3 R11, PT, PT, R11, 0x4, RZ ;  /* 0x000000040b0b7810 */ /* 0x001fe20007ffe0ff */
[----:B------:R-:W-:Y:S01]  /*3230*/  VIADD R25, R25, 0x1 ;  /* 0x0000000119197836 */ /* 0x000fe20000000000 */
[----:B------:R-:W-:Y:S06]  /*3240*/  BRA `(.L_x_29) ;  /* 0xfffffffc00c07947 */ /* 0x000fec000383ffff */
.L_x_1:
[----:B------:R-:W0:Y:S01]  /*3250*/  S2R R24, SR_TID.Y ;  /* 0x0000000000187919 */ /* 0x000e220000002200 */
[----:B------:R-:W-:Y:S01]  /*3260*/  IMAD R21, R3, R0, RZ ;  /* 0x0000000003157224 */ /* 0x000fe200078e02ff */
[----:B------:R-:W1:Y:S01]  /*3270*/  LDCU.64 UR6, c[0x0][0x380] ;  /* 0x00007000ff0677ac */ /* 0x000e620008000a00 */
[----:B------:R-:W-:Y:S01]  /*3280*/  IMAD R10, R5, UR11, RZ ;  /* 0x0000000b050a7c24 */ /* 0x000fe2000f8e02ff */
[----:B------:R-:W2:Y:S01]  /*3290*/  S2R R19, SR_TID.Z ;  /* 0x0000000000137919 */ /* 0x000ea20000002300 */
[----:B------:R-:W-:Y:S02]  /*32a0*/  IMAD.MOV.U32 R16, RZ, RZ, R12 ;  /* 0x000000ffff107224 */ /* 0x000fe400078e000c */
[----:B------:R-:W-:Y:S01]  /*32b0*/  IMAD.MOV.U32 R17, RZ, RZ, RZ ;  /* 0x000000ffff117224 */ /* 0x000fe200078e00ff */
[----:B------:R-:W3:Y:S01]  /*32c0*/  S2R R23, SR_TID.X ;  /* 0x0000000000177919 */ /* 0x000ee20000002100 */
[----:B------:R-:W4:Y:S01]  /*32d0*/  S2UR UR5, SR_CgaCtaId ;  /* 0x00000000000579c3 */ /* 0x000f220000008800 */
[----:B------:R-:W-:-:S07]  /*32e0*/  UMOV UR4, 0x400 ;  /* 0x0000040000047882 */ /* 0x000fce0000000000 */
[----:B------:R-:W5:Y:S01]  /*32f0*/  LDC R26, c[0x0][0x398] ;  /* 0x0000e600ff1a7b82 */ /* 0x000f620000000800 */
[----:B0-----:R-:W-:Y:S02]  /*3300*/  IMAD.IADD R20, R21, 0x1, R24 ;  /* 0x0000000115147824 */ /* 0x001fe400078e0218 */
[----:B------:R-:W-:Y:S02]  /*3310*/  HFMA2 R21, -RZ, RZ, 0, 0 ;  /* 0x00000000ff157431 */ /* 0x000fe400000001ff */
[----:B--2---:R-:W-:-:S04]  /*3320*/  IMAD.IADD R7, R10, 0x1, R19 ;  /* 0x000000010a077824 */ /* 0x004fc800078e0213 */
[----:B------:R-:W-:-:S04]  /*3330*/  IMAD.WIDE.U32 R20, R7, UR13, R20 ;  /* 0x0000000d07147c25 */ /* 0x000fc8000f8e0014 */
[-C--:B------:R-:W-:Y:S02]  /*3340*/  IMAD R21, R21, R11.reuse, RZ ;  /* 0x0000000b15157224 */ /* 0x080fe400078e02ff */
[----:B------:R-:W-:-:S05]  /*3350*/  IMAD.WIDE.U32 R16, R20, R11, R16 ;  /* 0x0000000b14107225 */ /* 0x000fca00078e0010 */
[----:B------:R-:W-:Y:S02]  /*3360*/  IADD3 R21, PT, PT, R17, R21, RZ ;  /* 0x0000001511157210 */ /* 0x000fe40007ffe0ff */
[----:B-1----:R-:W-:-:S04]  /*3370*/  LEA R20, P0, R16, UR6, 0x2 ;  /* 0x0000000610147c11 */ /* 0x002fc8000f8010ff */
[----:B------:R-:W-:-:S05]  /*3380*/  LEA.HI.X R21, R16, UR7, R21, 0x2, P0 ;  /* 0x0000000710157c11 */ /* 0x000fca00080f1415 */
[----:B------:R0:W2:Y:S01]  /*3390*/  LDG.E R9, desc[UR8][R20.64] ;  /* 0x0000000814097981 */ /* 0x0000a2000c1e1900 */
[--C-:B------:R-:W-:Y:S01]  /*33a0*/  IMAD R7, R8, R19, R24.reuse ;  /* 0x0000001308077224 */ /* 0x100fe200078e0218 */
[----:B----4-:R-:W-:Y:S01]  /*33b0*/  ULEA UR5, UR5, UR4, 0x18 ;  /* 0x0000000405057291 */ /* 0x010fe2000f8ec0ff */
[----:B------:R-:W-:Y:S01]  /*33c0*/  IMAD R30, R19, R3, R24 ;  /* 0x00000003131e7224 */ /* 0x000fe200078e0218 */
[----:B-----5:R-:W-:Y:S01]  /*33d0*/  IADD3 R17, PT, PT, R5, -0x1, R26 ;  /* 0xffffffff05117810 */ /* 0x020fe20007ffe01a */
[----:B---3--:R-:W-:Y:S02]  /*33e0*/  IMAD R7, R6, R7, R23 ;  /* 0x0000000706077224 */ /* 0x008fe400078e0217 */
[----:B------:R-:W-:-:S03]  /*33f0*/  IMAD R15, R3, UR12, RZ ;  /* 0x0000000c030f7c24 */ /* 0x000fc6000f8e02ff */
[----:B------:R-:W-:Y:S01]  /*3400*/  LEA R16, R7, UR5, 0x2 ;  /* 0x0000000507107c11 */ /* 0x000fe2000f8e10ff */
[----:B0-----:R-:W-:Y:S02]  /*3410*/  IMAD R20, R3, UR12, RZ ;  /* 0x0000000c03147c24 */ /* 0x001fe4000f8e02ff */
[----:B------:R-:W-:Y:S02]  /*3420*/  IMAD R21, R30, UR12, R23 ;  /* 0x0000000c1e157c24 */ /* 0x000fe4000f8e0217 */
[----:B------:R-:W-:Y:S02]  /*3430*/  VIADD R7, R26, 0xffffffff ;  /* 0xffffffff1a077836 */ /* 0x000fe40000000000 */
[----:B------:R-:W-:Y:S01]  /*3440*/  IMAD R30, R17, UR12, R15 ;  /* 0x0000000c111e7c24 */ /* 0x000fe2000f8e020f */
[----:B------:R-:W-:Y:S01]  /*3450*/  ISETP.GE.U32.AND P0, PT, R21, R20, PT ;  /* 0x000000141500720c */ /* 0x000fe20003f06070 */
[----:B--2---:R0:W-:-:S12]  /*3460*/  STS [R16], R9 ;  /* 0x0000000910007388 */ /* 0x0041d80000000800 */
[----:B------:R-:W-:Y:S05]  /*3470*/  @P0 BRA `(.L_x_30) ;  /* 0x0000000c00d40947 */ /* 0x000fea0003800000 */
[----:B------:R-:W1:Y:S01]  /*3480*/  I2F.U32.RP R4, UR12 ;  /* 0x0000000c00047d06 */ /* 0x000e620008209000 */
[----:B------:R-:W-:-:S07]  /*3490*/  ISETP.NE.U32.AND P2, PT, RZ, UR12, PT ;  /* 0x0000000cff007c0c */ /* 0x000fce000bf45070 */
[----:B-1----:R-:W1:Y:S02]  /*34a0*/  MUFU.RCP R4, R4 ;  /* 0x0000000400047308 */ /* 0x002e640000001000 */
[----:B-1----:R-:W-:-:S06]  /*34b0*/  VIADD R14, R4, 0xffffffe ;  /* 0x0ffffffe040e7836 */ /* 0x002fcc0000000000 */
[----:B------:R1:W0:Y:S02]  /*34c0*/  F2I.FTZ.U32.TRUNC.NTZ R15, R14 ;  /* 0x0000000e000f7305 */ /* 0x000224000021f000 */
[----:B-1----:R-:W-:Y:S01]  /*34d0*/  IMAD.MOV.U32 R14, RZ, RZ, RZ ;  /* 0x000000ffff0e7224 */ /* 0x002fe200078e00ff */
[----:B0-----:R-:W-:-:S05]  /*34e0*/  IADD3 R9, PT, PT, RZ, -R15, RZ ;  /* 0x8000000fff097210 */ /* 0x001fca0007ffe0ff */
[----:B------:R-:W-:-:S04]  /*34f0*/  IMAD R9, R9, UR12, RZ ;  /* 0x0000000c09097c24 */ /* 0x000fc8000f8e02ff */
[----:B------:R-:W-:-:S06]  /*3500*/  IMAD.HI.U32 R16, R15, R9, R14 ;  /* 0x000000090f107227 */ /* 0x000fcc00078e000e */
[----:B------:R-:W-:-:S04]  /*3510*/  IMAD.HI.U32 R9, R16, R21, RZ ;  /* 0x0000001510097227 */ /* 0x000fc800078e00ff */
[----:B------:R-:W-:-:S04]  /*3520*/  IMAD.MOV R16, RZ, RZ, -R9 ;  /* 0x000000ffff107224 */ /* 0x000fc800078e0a09 */
[----:B------:R-:W-:-:S05]  /*3530*/  IMAD R16, R16, UR12, R21 ;  /* 0x0000000c10107c24 */ /* 0x000fca000f8e0215 */
[----:B------:R-:W-:-:S13]  /*3540*/  ISETP.GE.U32.AND P0, PT, R16, UR12, PT ;  /* 0x0000000c10007c0c */ /* 0x000fda000bf06070 */
[----:B------:R-:W-:Y:S01]  /*3550*/  @P0 IADD3 R16, PT, PT, R16, -UR12, RZ ;  /* 0x8000000c10100c10 */ /* 0x000fe2000fffe0ff */
[----:B------:R-:W-:Y:S01]  /*3560*/  @P0 VIADD R9, R9, 0x1 ;  /* 0x0000000109090836 */ /* 0x000fe20000000000 */
[----:B------:R-:W-:Y:S02]  /*3570*/  ISETP.NE.AND P0, PT, R7, RZ, PT ;  /* 0x000000ff0700720c */ /* 0x000fe40003f05270 */
[----:B------:R-:W-:-:S13]  /*3580*/  ISETP.GE.U32.AND P1, PT, R16, UR12, PT ;  /* 0x0000000c10007c0c */ /* 0x000fda000bf26070 */
[----:B------:R-:W-:Y:S01]  /*3590*/  @P1 VIADD R9, R9, 0x1 ;  /* 0x0000000109091836 */ /* 0x000fe20000000000 */
[----:B------:R-:W-:-:S04]  /*35a0*/  @!P2 LOP3.LUT R9, RZ, UR12, RZ, 0x33, !PT ;  /* 0x0000000cff09ac12 */ /* 0x000fc8000f8e33ff */
[----:B------:R-:W-:-:S05]  /*35b0*/  IADD3 R4, PT, PT, -R9, RZ, RZ ;  /* 0x000000ff09047210 */ /* 0x000fca0007ffe1ff */
[----:B------:R-:W-:Y:S01]  /*35c0*/  IMAD R21, R4, UR12, R21 ;  /* 0x0000000c04157c24 */ /* 0x000fe2000f8e0215 */
[----:B------:R-:W-:Y:S06]  /*35d0*/  @!P0 BRA `(.L_x_3) ;  /* 0x0000002c00bc8947 */ /* 0x000fec0003800000 */
[----:B------:R-:W-:Y:S01]  /*35e0*/  VIADD R26, R26, 0xfffffffe ;  /* 0xfffffffe1a1a7836 */ /* 0x000fe20000000000 */
[----:B------:R-:W-:Y:S01]  /*35f0*/  IADD3 R22, PT, PT, R22, R9, RZ ;  /* 0x0000000916167210 */ /* 0x000fe20007ffe0ff */
[----:B------:R-:W-:Y:S02]  /*3600*/  IMAD.IADD R2, R2, 0x1, R21 ;  /* 0x0000000102027824 */ /* 0x000fe400078e0215 */
[----:B------:R-:W-:Y:S01]  /*3610*/  IMAD.MOV.U32 R4, RZ, RZ, RZ ;  /* 0x000000ffff047224 */ /* 0x000fe200078e00ff */
[----:B------:R-:W-:-:S13]  /*3620*/  ISETP.GE.U32.AND P0, PT, R26, 0x7, PT ;  /* 0x000000071a00780c */ /* 0x000fda0003f06070 */
[----:B------:R-:W-:Y:S05]  /*3630*/  @!P0 BRA `(.L_x_31) ;  /* 0x0000000400a88947 */ /* 0x000fea0003800000 */
[----:B------:R-:W-:-:S05]  /*3640*/  UMOV UR4, URZ ;  /* 0x000000ff00047c82 */ /* 0x000fca0008000000 */
.L_x_32:
[----:B0-----:R-:W-:Y:S01]  /*3650*/  VIADD R23, R5, UR4 ;  /* 0x0000000405177c36 */ /* 0x001fe20008000000 */
[----:B------:R-:W-:Y:S01]  /*3660*/  MOV R14, R2 ;  /* 0x00000002000e7202 */ /* 0x000fe20000000f00 */
[----:B------:R-:W-:Y:S02]  /*3670*/  IMAD.MOV.U32 R18, RZ, RZ, R22 ;  /* 0x000000ffff127224 */ /* 0x000fe400078e0016 */
[----:B------:R-:W-:Y:S01]  /*3680*/  IMAD.MOV.U32 R19, RZ, RZ, RZ ;  /* 0x000000ffff137224 */ /* 0x000fe200078e00ff */
[----:B------:R-:W-:Y:S01]  /*3690*/  IADD3 R25, PT, PT, R10, R23, RZ ;  /* 0x000000170a197210 */ /* 0x000fe20007ffe0ff */
[----:B------:R-:W-:-:S04]  /*36a0*/  IMAD.MOV.U32 R15, RZ, RZ, RZ ;  /* 0x000000ffff0f7224 */ /* 0x000fc800078e00ff */
[----:B------:R-:W-:-:S04]  /*36b0*/  IMAD.WIDE.U32 R16, R25, UR13, R18 ;  /* 0x0000000d19107c25 */ /* 0x000fc8000f8e0012 */
[-C--:B------:R-:W-:Y:S02]  /*36c0*/  IMAD R27, R17, R11.reuse, RZ ;  /* 0x0000000b111b7224 */ /* 0x080fe400078e02ff */
[----:B------:R-:W-:-:S04]  /*36d0*/  IMAD.WIDE.U32 R16, R16, R11, R14 ;  /* 0x0000000b10107225 */ /* 0x000fc800078e000e */
[----:B------:R-:W-:Y:S01]  /*36e0*/  IMAD.IADD R17, R17, 0x1, R27 ;  /* 0x0000000111117824 */ /* 0x000fe200078e021b */
[----:B------:R-:W-:-:S04]  /*36f0*/  LEA R26, P0, R16, UR6, 0x2 ;  /* 0x00000006101a7c11 */ /* 0x000fc8000f8010ff */
[----:B------:R-:W-:Y:S02]  /*3700*/  LEA.HI.X R27, R16, UR7, R17, 0x2, P0 ;  /* 0x00000007101b7c11 */ /* 0x000fe400080f1411 */
[----:B------:R-:W-:-:S03]  /*3710*/  IADD3 R17, PT, PT, R25, 0x1, RZ ;  /* 0x0000000119117810 */ /* 0x000fc60007ffe0ff */
[----:B------:R0:W2:Y:S01]  /*3720*/  LDG.E R4, desc[UR8][R26.64] ;  /* 0x000000081a047981 */ /* 0x0000a2000c1e1900 */
[----:B------:R-:W-:Y:S02]  /*3730*/  IMAD R23, R8, R23, R9 ;  /* 0x0000001708177224 */ /* 0x000fe400078e0209 */
[----:B------:R-:W-:-:S04]  /*3740*/  IMAD.WIDE.U32 R16, R17, UR13, R18 ;  /* 0x0000000d11107c25 */ /* 0x000fc8000f8e0012 */
[-C--:B------:R-:W-:Y:S02]  /*3750*/  IMAD R31, R17, R11.reuse, RZ ;  /* 0x0000000b111f7224 */ /* 0x080fe400078e02ff */
[----:B------:R-:W-:-:S04]  /*3760*/  IMAD.WIDE.U32 R16, R16, R11, R14 ;  /* 0x0000000b10107225 */ /* 0x000fc800078e000e */
[----:B------:R-:W-:Y:S01]  /*3770*/  IMAD.IADD R17, R17, 0x1, R31 ;  /* 0x0000000111117824 */ /* 0x000fe200078e021f */
[----:B------:R-:W-:Y:S01]  /*3780*/  LEA R30, P0, R16, UR6, 0x2 ;  /* 0x00000006101e7c11 */ /* 0x000fe2000f8010ff */
[----:B------:R-:W-:-:S03]  /*3790*/  IMAD R33, R6, R23, R21 ;  /* 0x0000001706217224 */ /* 0x000fc600078e0215 */
[----:B------:R-:W-:Y:S01]  /*37a0*/  LEA.HI.X R31, R16, UR7, R17, 0x2, P0 ;  /* 0x00000007101f7c11 */ /* 0x000fe200080f1411 */
[----:B------:R-:W-:-:S04]  /*37b0*/  VIADD R17, R25, 0x2 ;  /* 0x0000000219117836 */ /* 0x000fc80000000000 */
[----:B------:R1:W3:Y:S01]  /*37c0*/  LDG.E R30, desc[UR8][R30.64] ;  /* 0x000000081e1e7981 */ /* 0x0002e2000c1e1900 */
[----:B------:R-:W-:Y:S01]  /*37d0*/  IMAD.WIDE.U32 R16, R17, UR13, R18 ;  /* 0x0000000d11107c25 */ /* 0x000fe2000f8e0012 */
[----:B------:R-:W-:-:S03]  /*37e0*/  LEA R33, R33, UR5, 0x2 ;  /* 0x0000000521217c11 */ /* 0x000fc6000f8e10ff */
[-C--:B0-----:R-:W-:Y:S02]  /*37f0*/  IMAD R27, R17, R11.reuse, RZ ;  /* 0x0000000b111b7224 */ /* 0x081fe400078e02ff */
[----:B------:R-:W-:-:S05]  /*3800*/  IMAD.WIDE.U32 R16, R16, R11, R14 ;  /* 0x0000000b10107225 */ /* 0x000fca00078e000e */
[----:B------:R-:W-:Y:S02]  /*3810*/  IADD3 R17, PT, PT, R17, R27, RZ ;  /* 0x0000001b11117210 */ /* 0x000fe40007ffe0ff */
[----:B------:R-:W-:-:S04]  /*3820*/  LEA R26, P0, R16, UR6, 0x2 ;  /* 0x00000006101a7c11 */ /* 0x000fc8000f8010ff */
[----:B------:R-:W-:-:S05]  /*3830*/  LEA.HI.X R27, R16, UR7, R17, 0x2, P0 ;  /* 0x00000007101b7c11 */ /* 0x000fca00080f1411 */
[----:B------:R0:W4:Y:S01]  /*3840*/  LDG.E R26, desc[UR8][R26.64] ;  /* 0x000000081a1a7981 */ /* 0x000122000c1e1900 */
[----:B------:R-:W-:-:S04]  /*3850*/  VIADD R17, R25, 0x3 ;  /* 0x0000000319117836 */ /* 0x000fc80000000000 */
[----:B------:R-:W-:-:S04]  /*3860*/  IMAD.WIDE.U32 R16, R17, UR13, R18 ;  /* 0x0000000d11107c25 */ /* 0x000fc8000f8e0012 */
[----:B------:R-:W-:-:S04]  /*3870*/  IMAD.IADD R23, R8, 0x1, R23 ;  /* 0x0000000108177824 */ /* 0x000fc800078e0217 */
[----:B-1----:R-:W-:-:S05]  /*3880*/  IMAD R31, R6, R23, R21 ;  /* 0x00000017061f7224 */ /* 0x002fca00078e0215 */
[----:B------:R-:W-:Y:S02]  /*3890*/  LEA R31, R31, UR5, 0x2 ;  /* 0x000000051f1f7c11 */ /* 0x000fe4000f8e10ff */
[----:B------:R-:W-:-:S05]  /*38a0*/  IADD3 R23, PT, PT, R8, R23, RZ ;  /* 0x0000001708177210 */ /* 0x000fca0007ffe0ff */
[----:B0-----:R-:W-:-:S05]  /*38b0*/  IMAD R27, R6, R23, R21 ;  /* 0x00000017061b7224 */ /* 0x001fca00078e0215 */
[----:B------:R-:W-:Y:S01]  /*38c0*/  LEA R27, R27, UR5, 0x2 ;  /* 0x000000051b1b7c11 */ /* 0x000fe2000f8e10ff */
[----:B--2---:R0:W-:Y:S02]  /*38d0*/  STS [R33], R4 ;  /* 0x0000000421007388 */ /* 0x0041e40000000800 */
[-C--:B0-----:R-:W-:Y:S02]  /*38e0*/  IMAD R33, R17, R11.reuse, RZ ;  /* 0x0000000b11217224 */ /* 0x081fe400078e02ff */
[----:B------:R-:W-:-:S04]  /*38f0*/  IMAD.WIDE.U32 R16, R16, R11, R14 ;  /* 0x0000000b10107225 */ /* 0x000fc800078e000e */
[----:B------:R-:W-:Y:S01]  /*3900*/  IMAD.IADD R17, R17, 0x1, R33 ;  /* 0x0000000111117824 */ /* 0x000fe200078e0221 */
[----:B------:R-:W-:-:S04]  /*3910*/  LEA R32, P0, R16, UR6, 0x2 ;  /* 0x0000000610207c11 */ /* 0x000fc8000f8010ff */
[----:B------:R-:W-:Y:S01]  /*3920*/  LEA.HI.X R33, R16, UR7, R17, 0x2, P0 ;  /* 0x0000000710217c11 */ /* 0x000fe200080f1411 */
[----:B------:R-:W-:-:S04]  /*3930*/  VIADD R17, R25, 0x4 ;  /* 0x0000000419117836 */ /* 0x000fc80000000000 */
[----:B------:R-:W-:Y:S01]  /*3940*/  IMAD.WIDE.U32 R16, R17, UR13, R18 ;  /* 0x0000000d11107c25 */ /* 0x000fe2000f8e0012 */
[----:B---3--:R0:W-:Y:S04]  /*3950*/  STS [R31], R30 ;  /* 0x0000001e1f007388 */ /* 0x0081e80000000800 */
[----:B------:R-:W2:Y:S01]  /*3960*/  LDG.E R4, desc[UR8][R32.64] ;  /* 0x0000000820047981 */ /* 0x000ea2000c1e1900 */
[-C--:B0-----:R-:W-:Y:S02]  /*3970*/  IMAD R31, R17, R11.reuse, RZ ;  /* 0x0000000b111f7224 */ /* 0x081fe400078e02ff */
[----:B------:R-:W-:-:S05]  /*3980*/  IMAD.WIDE.U32 R16, R16, R11, R14 ;  /* 0x0000000b10107225 */ /* 0x000fca00078e000e */
[----:B------:R-:W-:Y:S02]  /*3990*/  IADD3 R17, PT, PT, R17, R31, RZ ;  /* 0x0000001f11117210 */ /* 0x000fe40007ffe0ff */
[----:B------:R-:W-:-:S04]  /*39a0*/  LEA R30, P0, R16, UR6, 0x2 ;  /* 0x00000006101e7c11 */ /* 0x000fc8000f8010ff */
[----:B------:R-:W-:Y:S01]  /*39b0*/  LEA.HI.X R31, R16, UR7, R17, 0x2, P0 ;  /* 0x00000007101f7c11 */ /* 0x000fe200080f1411 */
[----:B------:R-:W-:-:S04]  /*39c0*/  VIADD R17, R25, 0x5 ;  /* 0x0000000519117836 */ /* 0x000fc80000000000 */
[----:B------:R-:W-:Y:S01]  /*39d0*/  IMAD.WIDE.U32 R16, R17, UR13, R18 ;  /* 0x0000000d11107c25 */ /* 0x000fe2000f8e0012 */
[----:B----4-:R0:W-:Y:S03]  /*39e0*/  STS [R27], R26 ;  /* 0x0000001a1b007388 */ /* 0x0101e60000000800 */
[-C--:B------:R-:W-:Y:S01]  /*39f0*/  IMAD R35, R17, R11.reuse, RZ ;  /* 0x0000000b11237224 */ /* 0x080fe200078e02ff */
[----:B------:R1:W3:Y:S01]  /*3a00*/  LDG.E R20, desc[UR8][R30.64] ;  /* 0x000000081e147981 */ /* 0x0002e2000c1e1900 */
[----:B------:R-:W-:-:S04]  /*3a10*/  IMAD.WIDE.U32 R16, R16, R11, R14 ;  /* 0x0000000b10107225 */ /* 0x000fc800078e000e */
[----:B------:R-:W-:Y:S01]  /*3a20*/  IMAD.IADD R17, R17, 0x1, R35 ;  /* 0x0000000111117824 */ /* 0x000fe200078e0223 */
[----:B0-----:R-:W-:-:S04]  /*3a30*/  LEA R26, P0, R16, UR6, 0x2 ;  /* 0x00000006101a7c11 */ /* 0x001fc8000f8010ff */
[----:B------:R-:W-:Y:S02]  /*3a40*/  LEA.HI.X R27, R16, UR7, R17, 0x2, P0 ;  /* 0x00000007101b7c11 */ /* 0x000fe400080f1411 */
[C---:B------:R-:W-:Y:S01]  /*3a50*/  IADD3 R17, PT, PT, R25.reuse, 0x6, RZ ;  /* 0x0000000619117810 */ /* 0x040fe20007ffe0ff */
[----:B------:R-:W-:Y:S02]  /*3a60*/  VIADD R25, R25, 0x7 ;  /* 0x0000000719197836 */ /* 0x000fe40000000000 */
[----:B------:R0:W4:Y:S02]  /*3a70*/  LDG.E R24, desc[UR8][R26.64] ;  /* 0x000000081a187981 */ /* 0x000124000c1e1900 */
[----:B------:R-:W-:-:S04]  /*3a80*/  IMAD.WIDE.U32 R16, R17, UR13, R18 ;  /* 0x0000000d11107c25 */ /* 0x000fc8000f8e0012 */
[----:B------:R-:W-:-:S04]  /*3a90*/  IMAD.WIDE.U32 R18, R25, UR13, R18 ;  /* 0x0000000d19127c25 */ /* 0x000fc8000f8e0012 */
[-C--:B------:R-:W-:Y:S02]  /*3aa0*/  IMAD R25, R17, R11.reuse, RZ ;  /* 0x0000000b11197224 */ /* 0x080fe400078e02ff */
[----:B------:R-:W-:-:S04]  /*3ab0*/  IMAD.WIDE.U32 R16, R16, R11, R14 ;  /* 0x0000000b10107225 */ /* 0x000fc800078e000e */
[----:B------:R-:W-:Y:S01]  /*3ac0*/  IMAD.WIDE.U32 R14, R18, R11, R14 ;  /* 0x0000000b120e7225 */ /* 0x000fe200078e000e */
[----:B------:R-:W-:-:S03]  /*3ad0*/  LEA R18, P0, R16, UR6, 0x2 ;  /* 0x0000000610127c11 */ /* 0x000fc6000f8010ff */
[----:B------:R-:W-:Y:S02]  /*3ae0*/  IMAD.IADD R25, R17, 0x1, R25 ;  /* 0x0000000111197824 */ /* 0x000fe400078e0219 */
[----:B-1----:R-:W-:-:S03]  /*3af0*/  IMAD R31, R19, R11, RZ ;  /* 0x0000000b131f7224 */ /* 0x002fc600078e02ff */
[----:B------:R-:W-:Y:S02]  /*3b00*/  LEA.HI.X R19, R16, UR7, R25, 0x2, P0 ;  /* 0x0000000710137c11 */ /* 0x000fe400080f1419 */
[----:B------:R-:W-:Y:S02]  /*3b10*/  IADD3 R15, PT, PT, R15, R31, RZ ;  /* 0x0000001f0f0f7210 */ /* 0x000fe40007ffe0ff */
[C---:B------:R-:W-:Y:S01]  /*3b20*/  LEA R16, P0, R14.reuse, UR6, 0x2 ;  /* 0x000000060e107c11 */ /* 0x040fe2000f8010ff */
[----:B------:R1:W5:Y:S03]  /*3b30*/  LDG.E R18, desc[UR8][R18.64] ;  /* 0x0000000812127981 */ /* 0x000366000c1e1900 */
[----:B------:R-:W-:-:S05]  /*3b40*/  LEA.HI.X R17, R14, UR7, R15, 0x2, P0 ;  /* 0x000000070e117c11 */ /* 0x000fca00080f140f */
[----:B------:R1:W5:Y:S01]  /*3b50*/  LDG.E R16, desc[UR8][R16.64] ;  /* 0x0000000810107981 */ /* 0x000362000c1e1900 */
[----:B------:R-:W-:-:S04]  /*3b60*/  IMAD.IADD R23, R8, 0x1, R23 ;  /* 0x0000000108177824 */ /* 0x000fc800078e0217 */
[----:B------:R-:W-:Y:S02]  /*3b70*/  IMAD.IADD R25, R8, 0x1, R23 ;  /* 0x0000000108197824 */ /* 0x000fe400078e0217 */
[----:B------:R-:W-:-:S03]  /*3b80*/  IMAD R15, R6, R23, R21 ;  /* 0x00000017060f7224 */ /* 0x000fc600078e0215 */
[----:B------:R-:W-:-:S05]  /*3b90*/  IADD3 R23, PT, PT, R8, R25, RZ ;  /* 0x0000001908177210 */ /* 0x000fca0007ffe0ff */
[----:B0-----:R-:W-:Y:S02]  /*3ba0*/  IMAD.IADD R27, R8, 0x1, R23 ;  /* 0x00000001081b7824 */ /* 0x001fe400078e0217 */
[----:B------:R-:W-:Y:S02]  /*3bb0*/  IMAD R25, R6, R25, R21 ;  /* 0x0000001906197224 */ /* 0x000fe400078e0215 */
[----:B------:R-:W-:Y:S02]  /*3bc0*/  IMAD.IADD R14, R8, 0x1, R27 ;  /* 0x00000001080e7824 */ /* 0x000fe400078e021b */
[C-C-:B-1----:R-:W-:Y:S02]  /*3bd0*/  IMAD R19, R6.reuse, R23, R21.reuse ;  /* 0x0000001706137224 */ /* 0x142fe400078e0215 */
[C-C-:B------:R-:W-:Y:S01]  /*3be0*/  IMAD R23, R6.reuse, R27, R21.reuse ;  /* 0x0000001b06177224 */ /* 0x140fe200078e0215 */
[----:B------:R-:W-:Y:S01]  /*3bf0*/  LEA R15, R15, UR5, 0x2 ;  /* 0x000000050f0f7c11 */ /* 0x000fe2000f8e10ff */
[----:B------:R-:W-:Y:S01]  /*3c00*/  IMAD R14, R6, R14, R21 ;  /* 0x0000000e060e7224 */ /* 0x000fe200078e0215 */
[----:B------:R-:W-:-:S02]  /*3c10*/  LEA R17, R25, UR5, 0x2 ;  /* 0x0000000519117c11 */ /* 0x000fc4000f8e10ff */
[----:B------:R-:W-:Y:S02]  /*3c20*/  LEA R19, R19, UR5, 0x2 ;  /* 0x0000000513137c11 */ /* 0x000fe4000f8e10ff */
[----:B------:R-:W-:Y:S02]  /*3c30*/  LEA R23, R23, UR5, 0x2 ;  /* 0x0000000517177c11 */ /* 0x000fe4000f8e10ff */
[----:B------:R-:W-:Y:S01]  /*3c40*/  LEA R25, R14, UR5, 0x2 ;  /* 0x000000050e197c11 */ /* 0x000fe2000f8e10ff */
[----:B------:R-:W-:Y:S01]  /*3c50*/  UIADD3 UR4, UPT, UPT, UR4, 0x8, URZ ;  /* 0x0000000804047890 */ /* 0x000fe2000fffe0ff */
[----:B--2---:R0:W-:Y:S02]  /*3c60*/  STS [R15], R4 ;  /* 0x000000040f007388 */ /* 0x0041e40000000800 */
[----:B0-----:R-:W-:-:S04]  /*3c70*/  LOP3.LUT R4, R7, 0xfffffff8, RZ, 0xc0, !PT ;  /* 0xfffffff807047812 */ /* 0x001fc800078ec0ff */
[----:B------:R-:W-:Y:S01]  /*3c80*/  ISETP.NE.AND P0, PT, R4, UR4, PT ;  /* 0x0000000404007c0c */ /* 0x000fe2000bf05270 */
[----:B---3--:R0:W-:Y:S04]  /*3c90*/  STS [R17], R20 ;  /* 0x0000001411007388 */ /* 0x0081e80000000800 */
[----:B----4-:R0:W-:Y:S04]  /*3ca0*/  STS [R19], R24 ;  /* 0x0000001813007388 */ /* 0x0101e80000000800 */
[----:B-----5:R0:W-:Y:S04]  /*3cb0*/  STS [R23], R18 ;  /* 0x0000001217007388 */ /* 0x0201e80000000800 */
[----:B------:R0:W-:Y:S01]  /*3cc0*/  STS [R25], R16 ;  /* 0x0000001019007388 */ /* 0x0001e20000000800 */
[----:B------:R-:W-:Y:S05]  /*3cd0*/  @P0 BRA `(.L_x_32) ;  /* 0xfffffff8005c0947 */ /* 0x000fea000383ffff */
.L_x_31:
[----:B------:R-:W-:-:S13]  /*3ce0*/  LOP3.LUT P0, R14, R7, 0x7, RZ, 0xc0, !PT ;  /* 0x00000007070e7812 */ /* 0x000fda000780c0ff */
[----:B------:R-:W-:Y:S05]  /*3cf0*/  @!P0 BRA `(.L_x_3) ;  /* 0x0000002400f48947 */ /* 0x000fea0003800000 */
[----:B------:R-:W-:-:S13]  /*3d00*/  ISETP.GE.U32.AND P0, PT, R14, 0x4, PT ;  /* 0x000000040e00780c */ /* 0x000fda0003f06070 */
[----:B------:R-:W-:Y:S05]  /*3d10*/  @!P0 BRA `(.L_x_33) ;  /* 0x0000000000d88947 */ /* 0x000fea0003800000 */
[----:B0-----:R-:W-:Y:S01]  /*3d20*/  HFMA2 R17, -RZ, RZ, 0, 0 ;  /* 0x00000000ff117431 */ /* 0x001fe200000001ff */
[----:B------:R-:W-:Y:S01]  /*3d30*/  IADD3 R23, PT, PT, R4, R5, RZ ;  /* 0x0000000504177210 */ /* 0x000fe20007ffe0ff */
[----:B------:R-:W-:Y:S02]  /*3d40*/  IMAD.MOV.U32 R16, RZ, RZ, R22 ;  /* 0x000000ffff107224 */ /* 0x000fe400078e0016 */
[----:B------:R-:W-:Y:S02]  /*3d50*/  IMAD.MOV.U32 R18, RZ, RZ, R2 ;  /* 0x000000ffff127224 */ /* 0x000fe400078e0002 */
[----:B------:R-:W-:Y:S02]  /*3d60*/  IMAD.IADD R25, R10, 0x1, R23 ;  /* 0x000000010a197824 */ /* 0x000fe400078e0217 */
[----:B------:R-:W-:Y:S02]  /*3d70*/  IMAD.MOV.U32 R19, RZ, RZ, RZ ;  /* 0x000000ffff137224 */ /* 0x000fe400078e00ff */
[----:B------:R-:W-:-:S04]  /*3d80*/  IMAD.WIDE.U32 R14, R25, UR13, R16 ;  /* 0x0000000d190e7c25 */ /* 0x000fc8000f8e0010 */
[-C--:B------:R-:W-:Y:S02]  /*3d90*/  IMAD R27, R15, R11.reuse, RZ ;  /* 0x0000000b0f1b7224 */ /* 0x080fe400078e02ff */
[----:B------:R-:W-:-:S05]  /*3da0*/  IMAD.WIDE.U32 R14, R14, R11, R18 ;  /* 0x0000000b0e0e7225 */ /* 0x000fca00078e0012 */
[----:B------:R-:W-:Y:S02]  /*3db0*/  IADD3 R15, PT, PT, R15, R27, RZ ;  /* 0x0000001b0f0f7210 */ /* 0x000fe40007ffe0ff */
[----:B------:R-:W-:-:S04]  /*3dc0*/  LEA R30, P0, R14, UR6, 0x2 ;  /* 0x000000060e1e7c11 */ /* 0x000fc8000f8010ff */
[----:B------:R-:W-:Y:S01]  /*3dd0*/  LEA.HI.X R31, R14, UR7, R15, 0x2, P0 ;  /* 0x000000070e1f7c11 */ /* 0x000fe200080f140f */
[----:B------:R-:W-:-:S04]  /*3de0*/  VIADD R15, R25, 0x1 ;  /* 0x00000001190f7836 */ /* 0x000fc80000000000 */
[----:B------:R-:W-:Y:S01]  /*3df0*/  IMAD.WIDE.U32 R14, R15, UR13, R16 ;  /* 0x0000000d0f0e7c25 */ /* 0x000fe2000f8e0010 */
[----:B------:R0:W2:Y:S03]  /*3e00*/  LDG.E R20, desc[UR8][R30.64] ;  /* 0x000000081e147981 */ /* 0x0000a6000c1e1900 */
[-C--:B------:R-:W-:Y:S02]  /*3e10*/  IMAD R27, R15, R11.reuse, RZ ;  /* 0x0000000b0f1b7224 */ /* 0x080fe400078e02ff */
[----:B------:R-:W-:-:S04]  /*3e20*/  IMAD.WIDE.U32 R14, R14, R11, R18 ;  /* 0x0000000b0e0e7225 */ /* 0x000fc800078e0012 */
[----:B------:R-:W-:Y:S01]  /*3e30*/  IMAD.IADD R15, R15, 0x1, R27 ;  /* 0x000000010f0f7824 */ /* 0x000fe200078e021b */
[----:B------:R-:W-:-:S04]  /*3e40*/  LEA R26, P0, R14, UR6, 0x2 ;  /* 0x000000060e1a7c11 */ /* 0x000fc8000f8010ff */
[----:B------:R-:W-:Y:S02]  /*3e50*/  LEA.HI.X R27, R14, UR7, R15, 0x2, P0 ;  /* 0x000000070e1b7c11 */ /* 0x000fe400080f140f */
[C---:B------:R-:W-:Y:S01]  /*3e60*/  IADD3 R15, PT, PT, R25.reuse, 0x2, RZ ;  /* 0x00000002190f7810 */ /* 0x040fe20007ffe0ff */
[----:B------:R-:W-:Y:S02]  /*3e70*/  VIADD R25, R25, 0x3 ;  /* 0x0000000319197836 */ /* 0x000fe40000000000 */
[----:B------:R1:W3:Y:S02]  /*3e80*/  LDG.E R24, desc[UR8][R26.64] ;  /* 0x000000081a187981 */ /* 0x0002e4000c1e1900 */
[----:B------:R-:W-:-:S04]  /*3e90*/  IMAD.WIDE.U32 R14, R15, UR13, R16 ;  /* 0x0000000d0f0e7c25 */ /* 0x000fc8000f8e0010 */
[----:B------:R-:W-:-:S04]  /*3ea0*/  IMAD.WIDE.U32 R16, R25, UR13, R16 ;  /* 0x0000000d19107c25 */ /* 0x000fc8000f8e0010 */
[-C--:B------:R-:W-:Y:S02]  /*3eb0*/  IMAD R25, R15, R11.reuse, RZ ;  /* 0x0000000b0f197224 */ /* 0x080fe400078e02ff */
[----:B------:R-:W-:-:S04]  /*3ec0*/  IMAD.WIDE.U32 R14, R14, R11, R18 ;  /* 0x0000000b0e0e7225 */ /* 0x000fc800078e0012 */
[----:B------:R-:W-:Y:S01]  /*3ed0*/  IMAD.WIDE.U32 R18, R16, R11, R18 ;  /* 0x0000000b10127225 */ /* 0x000fe200078e0012 */
[----:B------:R-:W-:-:S03]  /*3ee0*/  LEA R16, P0, R14, UR6, 0x2 ;  /* 0x000000060e107c11 */ /* 0x000fc6000f8010ff */
[----:B------:R-:W-:Y:S02]  /*3ef0*/  IMAD.IADD R25, R15, 0x1, R25 ;  /* 0x000000010f197824 */ /* 0x000fe400078e0219 */
[----:B0-----:R-:W-:-:S03]  /*3f00*/  IMAD R31, R17, R11, RZ ;  /* 0x0000000b111f7224 */ /* 0x001fc600078e02ff */
[----:B------:R-:W-:Y:S02]  /*3f10*/  LEA.HI.X R17, R14, UR7, R25, 0x2, P0 ;  /* 0x000000070e117c11 */ /* 0x000fe400080f1419 */
[----:B------:R-:W-:Y:S02]  /*3f20*/  IADD3 R15, PT, PT, R19, R31, RZ ;  /* 0x0000001f130f7210 */ /* 0x000fe40007ffe0ff */
[C---:B------:R-:W-:Y:S01]  /*3f30*/  LEA R14, P0, R18.reuse, UR6, 0x2 ;  /* 0x00000006120e7c11 */ /* 0x040fe2000f8010ff */
[----:B------:R0:W4:Y:S03]  /*3f40*/  LDG.E R16, desc[UR8][R16.64] ;  /* 0x0000000810107981 */ /* 0x000126000c1e1900 */
[----:B------:R-:W-:-:S05]  /*3f50*/  LEA.HI.X R15, R18, UR7, R15, 0x2, P0 ;  /* 0x00000007120f7c11 */ /* 0x000fca00080f140f */
[----:B------:R5:W4:Y:S01]  /*3f60*/  LDG.E R14, desc[UR8][R14.64] ;  /* 0x000000080e0e7981 */ /* 0x000b22000c1e1900 */
[----:B------:R-:W-:-:S04]  /*3f70*/  IMAD R23, R8, R23, R9 ;  /* 0x0000001708177224 */ /* 0x000fc800078e0209 */
[----:B------:R-:W-:-:S04]  /*3f80*/  IMAD.IADD R19, R8, 0x1, R23 ;  /* 0x0000000108137824 */ /* 0x000fc800078e0217 */
[----:B------:R-:W-:Y:S02]  /*3f90*/  IMAD.IADD R25, R8, 0x1, R19 ;  /* 0x0000000108197824 */ /* 0x000fe400078e0213 */
[----:B------:R-:W-:-:S03]  /*3fa0*/  IMAD R23, R6, R23, R21 ;  /* 0x0000001706177224 */ /* 0x000fc600078e0215 */
[----:B------:R-:W-:Y:S01]  /*3fb0*/  IADD3 R18, PT, PT, R8, R25, RZ ;  /* 0x0000001908127210 */ /* 0x000fe20007ffe0ff */
[C-C-:B-1----:R-:W-:Y:S02]  /*3fc0*/  IMAD R26, R6.reuse, R19, R21.reuse ;  /* 0x00000013061a7224 */ /* 0x142fe400078e0215 */
[C-C-:B------:R-:W-:Y:S02]  /*3fd0*/  IMAD R25, R6.reuse, R25, R21.reuse ;  /* 0x0000001906197224 */ /* 0x140fe400078e0215 */
[----:B------:R-:W-:Y:S01]  /*3fe0*/  IMAD R18, R6, R18, R21 ;  /* 0x0000001206127224 */ /* 0x000fe200078e0215 */
[----:B------:R-:W-:Y:S02]  /*3ff0*/  LEA R19, R23, UR5, 0x2 ;  /* 0x0000000517137c11 */ /* 0x000fe4000f8e10ff */
[----:B0-----:R-:W-:Y:S02]  /*4000*/  LEA R17, R26, UR5, 0x2 ;  /* 0x000000051a117c11 */ /* 0x001fe4000f8e10ff */
[----:B-----5:R-:W-:-:S02]  /*4010*/  LEA R15, R25, UR5, 0x2 ;  /* 0x00000005190f7c11 */ /* 0x020fc4000f8e10ff */
[----:B------:R-:W-:Y:S01]  /*4020*/  LEA R23, R18, UR5, 0x2 ;  /* 0x0000000512177c11 */ /* 0x000fe2000f8e10ff */
[----:B------:R-:W-:Y:S01]  /*4030*/  VIADD R4, R4, 0x4 ;  /* 0x0000000404047836 */ /* 0x000fe20000000000 */
[----:B--2---:R1:W-:Y:S04]  /*4040*/  STS [R19], R20 ;  /* 0x0000001413007388 */ /* 0x0043e80000000800 */
[----:B---3--:R1:W-:Y:S04]  /*4050*/  STS [R17], R24 ;  /* 0x0000001811007388 */ /* 0x0083e80000000800 */
[----:B----4-:R1:W-:Y:S04]  /*4060*/  STS [R15], R16 ;  /* 0x000000100f007388 */ /* 0x0103e80000000800 */
[----:B------:R1:W-:Y:S02]  /*4070*/  STS [R23], R14 ;  /* 0x0000000e17007388 */ /* 0x0003e40000000800 */
.L_x_33:
[----:B-1----:R-:W-:-:S13]  /*4080*/  LOP3.LUT P0, R14, R7, 0x3, RZ, 0xc0, !PT ;  /* 0x00000003070e7812 */ /* 0x002fda000780c0ff */
[----:B------:R-:W-:Y:S05]  /*4090*/  @!P0 BRA `(.L_x_3) ;  /* 0x00000024000c8947 */ /* 0x000fea0003800000 */
[----:B------:R-:W-:Y:S02]  /*40a0*/  ISETP.NE.AND P0, PT, R14, 0x1, PT ;  /* 0x000000010e00780c */ /* 0x000fe40003f05270 */
[----:B------:R-:W-:-:S04]  /*40b0*/  LOP3.LUT R7, R7, 0x1, RZ, 0xc0, !PT ;  /* 0x0000000107077812 */ /* 0x000fc800078ec0ff */
[----:B------:R-:W-:-:S07]  /*40c0*/  ISETP.NE.U32.AND P1, PT, R7, 0x1, PT ;  /* 0x000000010700780c */ /* 0x000fce0003f25070 */
[----:B------:R-:W-:Y:S06]  /*40d0*/  @!P0 BRA `(.L_x_34) ;  /* 0x0000000000748947 */ /* 0x000fec0003800000 */
[----:B------:R-:W-:Y:S01]  /*40e0*/  IMAD.IADD R7, R4, 0x1, R5 ;  /* 0x0000000104077824 */ /* 0x000fe200078e0205 */
[----:B0-----:R-:W-:Y:S01]  /*40f0*/  MOV R16, R2 ;  /* 0x0000000200107202 */ /* 0x001fe20000000f00 */
[----:B------:R-:W-:Y:S02]  /*4100*/  IMAD.MOV.U32 R23, RZ, RZ, RZ ;  /* 0x000000ffff177224 */ /* 0x000fe400078e00ff */
[----:B------:R-:W-:Y:S01]  /*4110*/  IMAD.MOV.U32 R17, RZ, RZ, RZ ;  /* 0x000000ffff117224 */ /* 0x000fe200078e00ff */
[----:B------:R-:W-:-:S05]  /*4120*/  IADD3 R25, PT, PT, R10, R7, RZ ;  /* 0x000000070a197210 */ /* 0x000fca0007ffe0ff */
[C---:B------:R-:W-:Y:S02]  /*4130*/  VIADD R15, R25.reuse, 0x1 ;  /* 0x00000001190f7836 */ /* 0x040fe40000000000 */
[----:B------:R-:W-:-:S04]  /*4140*/  IMAD.WIDE.U32 R24, R25, UR13, R22 ;  /* 0x0000000d19187c25 */ /* 0x000fc8000f8e0016 */
[----:B------:R-:W-:-:S04]  /*4150*/  IMAD.WIDE.U32 R14, R15, UR13, R22 ;  /* 0x0000000d0f0e7c25 */ /* 0x000fc8000f8e0016 */
[-C--:B------:R-:W-:Y:S02]  /*4160*/  IMAD R19, R25, R11.reuse, RZ ;  /* 0x0000000b19137224 */ /* 0x080fe400078e02ff */
[----:B------:R-:W-:-:S04]  /*4170*/  IMAD.WIDE.U32 R24, R24, R11, R16 ;  /* 0x0000000b18187225 */ /* 0x000fc800078e0010 */
[----:B------:R-:W-:Y:S01]  /*4180*/  IMAD.WIDE.U32 R16, R14, R11, R16 ;  /* 0x0000000b0e107225 */ /* 0x000fe200078e0010 */
[----:B------:R-:W-:-:S03]  /*4190*/  LEA R18, P0, R24, UR6, 0x2 ;  /* 0x0000000618127c11 */ /* 0x000fc6000f8010ff */
[----:B------:R-:W-:Y:S01]  /*41a0*/  IMAD R15, R15, R11, RZ ;  /* 0x0000000b0f0f7224 */ /* 0x000fe200078e02ff */
[----:B------:R-:W-:Y:S01]  /*41b0*/  LEA R14, P2, R16, UR6, 0x2 ;  /* 0x00000006100e7c11 */ /* 0x000fe2000f8410ff */
[----:B------:R-:W-:-:S03]  /*41c0*/  IMAD.IADD R19, R25, 0x1, R19 ;  /* 0x0000000119137824 */ /* 0x000fc600078e0213 */
[----:B------:R-:W-:Y:S02]  /*41d0*/  IADD3 R15, PT, PT, R17, R15, RZ ;  /* 0x0000000f110f7210 */ /* 0x000fe40007ffe0ff */
[----:B------:R-:W-:Y:S02]  /*41e0*/  LEA.HI.X R19, R24, UR7, R19, 0x2, P0 ;  /* 0x0000000718137c11 */ /* 0x000fe400080f1413 */
[----:B------:R-:W-:-:S03]  /*41f0*/  LEA.HI.X R15, R16, UR7, R15, 0x2, P2 ;  /* 0x00000007100f7c11 */ /* 0x000fc600090f140f */
[----:B------:R-:W2:Y:S04]  /*4200*/  LDG.E R18, desc[UR8][R18.64] ;  /* 0x0000000812127981 */ /* 0x000ea8000c1e1900 */
[----:B------:R-:W3:Y:S01]  /*4210*/  LDG.E R14, desc[UR8][R14.64] ;  /* 0x000000080e0e7981 */ /* 0x000ee2000c1e1900 */
[----:B------:R-:W-:Y:S02]  /*4220*/  IMAD R7, R8, R7, R9 ;  /* 0x0000000708077224 */ /* 0x000fe400078e0209 */
[----:B------:R-:W-:Y:S02]  /*4230*/  VIADD R4, R4, 0x2 ;  /* 0x0000000204047836 */ /* 0x000fe40000000000 */
[----:B------:R-:W-:Y:S02]  /*4240*/  IMAD.IADD R16, R8, 0x1, R7 ;  /* 0x0000000108107824 */ /* 0x000fe400078e0207 */
[----:B------:R-:W-:-:S02]  /*4250*/  IMAD R7, R6, R7, R21 ;  /* 0x0000000706077224 */ /* 0x000fc400078e0215 */
[----:B------:R-:W-:-:S03]  /*4260*/  IMAD R16, R6, R16, R21 ;  /* 0x0000001006107224 */ /* 0x000fc600078e0215 */
[----:B------:R-:W-:Y:S02]  /*4270*/  LEA R7, R7, UR5, 0x2 ;  /* 0x0000000507077c11 */ /* 0x000fe4000f8e10ff */
[----:B------:R-:W-:-:S03]  /*4280*/  LEA R17, R16, UR5, 0x2 ;  /* 0x0000000510117c11 */ /* 0x000fc6000f8e10ff */
[----:B--2---:R1:W-:Y:S04]  /*4290*/  STS [R7], R18 ;  /* 0x0000001207007388 */ /* 0x0043e80000000800 */
[----:B---3--:R1:W-:Y:S02]  /*42a0*/  STS [R17], R14 ;  /* 0x0000000e11007388 */ /* 0x0083e40000000800 */
.L_x_34:
[----:B------:R-:W-:Y:S05]  /*42b0*/  @P1 BRA `(.L_x_3) ;  /* 0x0000002000841947 */ /* 0x000fea0003800000 */
[----:B-1----:R-:W-:Y:S01]  /*42c0*/  IADD3 R7, PT, PT, R5, R4, RZ ;  /* 0x0000000405077210 */ /* 0x002fe20007ffe0ff */
[----:B0-----:R-:W-:Y:S01]  /*42d0*/  IMAD.MOV.U32 R23, RZ, RZ, RZ ;  /* 0x000000ffff177224 */ /* 0x001fe200078e00ff */
[----:B------:R-:W-:Y:S01]  /*42e0*/  MOV R16, R2 ;  /* 0x0000000200107202 */ /* 0x000fe20000000f00 */
[----:B------:R-:W-:Y:S02]  /*42f0*/  IMAD.MOV.U32 R17, RZ, RZ, RZ ;  /* 0x000000ffff117224 */ /* 0x000fe400078e00ff */
[----:B------:R-:W-:-:S04]  /*4300*/  IMAD.IADD R15, R10, 0x1, R7 ;  /* 0x000000010a0f7824 */ /* 0x000fc800078e0207 */
[----:B------:R-:W-:-:S04]  /*4310*/  IMAD.WIDE.U32 R14, R15, UR13, R22 ;  /* 0x0000000d0f0e7c25 */ /* 0x000fc8000f8e0016 */
[----:B------:R-:W-:-:S04]  /*4320*/  IMAD.WIDE.U32 R16, R14, R11, R16 ;  /* 0x0000000b0e107225 */ /* 0x000fc800078e0010 */
[----:B------:R-:W-:Y:S01]  /*4330*/  IMAD R11, R15, R11, RZ ;  /* 0x0000000b0f0b7224 */ /* 0x000fe200078e02ff */
[----:B------:R-:W-:-:S03]  /*4340*/  LEA R10, P0, R16, UR6, 0x2 ;  /* 0x00000006100a7c11 */ /* 0x000fc6000f8010ff */
[----:B------:R-:W-:-:S05]  /*4350*/  IMAD.IADD R11, R17, 0x1, R11 ;  /* 0x00000001110b7824 */ /* 0x000fca00078e020b */
[----:B------:R-:W-:-:S05]  /*4360*/  LEA.HI.X R11, R16, UR7, R11, 0x2, P0 ;  /* 0x00000007100b7c11 */ /* 0x000fca00080f140b */
[----:B------:R-:W2:Y:S01]  /*4370*/  LDG.E R10, desc[UR8][R10.64] ;  /* 0x000000080a0a7981 */ /* 0x000ea2000c1e1900 */
[----:B------:R-:W-:-:S04]  /*4380*/  IMAD R7, R8, R7, R9 ;  /* 0x0000000708077224 */ /* 0x000fc800078e0209 */
[----:B------:R-:W-:-:S05]  /*4390*/  IMAD R7, R6, R7, R21 ;  /* 0x0000000706077224 */ /* 0x000fca00078e0215 */
[----:B------:R-:W-:-:S05]  /*43a0*/  LEA R7, R7, UR5, 0x2 ;  /* 0x0000000507077c11 */ /* 0x000fca000f8e10ff */
[----:B--2---:R2:W-:Y:S01]  /*43b0*/  STS [R7], R10 ;  /* 0x0000000a07007388 */ /* 0x0045e20000000800 */
[----:B------:R-:W-:Y:S05]  /*43c0*/  BRA `(.L_x_3) ;  /* 0x0000002000407947 */ /* 0x000fea0003800000 */
.L_x_30:
[----:B------:R-:W-:Y:S01]  /*43d0*/  ISETP.GE.U32.AND P0, PT, R21, R30, PT ;  /* 0x0000001e1500720c */ /* 0x000fe20003f06070 */
[----:B------:R-:W-:-:S12]  /*43e0*/  IMAD R17, R8, R17, RZ ;  /* 0x0000001108117224 */ /* 0x000fd800078e02ff */
[----:B------:R-:W-:Y:S05]  /*43f0*/  @P0 BRA `(.L_x_35) ;  /* 0x0000000c00dc0947 */ /* 0x000fea0003800000 */
[----:B------:R-:W1:Y:S01]  /*4400*/  I2F.U32.RP R4, UR12 ;  /* 0x0000000c00047d06 */ /* 0x000e620008209000 */
[----:B------:R-:W-:-:S07]  /*4410*/  ISETP.NE.U32.AND P2, PT, RZ, UR12, PT ;  /* 0x0000000cff007c0c */ /* 0x000fce000bf45070 */
[----:B-1----:R-:W0:Y:S02]  /*4420*/  MUFU.RCP R4, R4 ;  /* 0x0000000400047308 */ /* 0x002e240000001000 */
[----:B0-----:R-:W-:-:S06]  /*4430*/  IADD3 R16, PT, PT, R4, 0xffffffe, RZ ;  /* 0x0ffffffe04107810 */ /* 0x001fcc0007ffe0ff */
[----:B------:R0:W1:Y:S02]  /*4440*/  F2I.FTZ.U32.TRUNC.NTZ R17, R16 ;  /* 0x0000001000117305 */ /* 0x000064000021f000 */
[----:B0-----:R-:W-:Y:S02]  /*4450*/  IMAD.MOV.U32 R16, RZ, RZ, RZ ;  /* 0x000000ffff107224 */ /* 0x001fe400078e00ff */
[----:B-1----:R-:W-:-:S04]  /*4460*/  IMAD.MOV R9, RZ, RZ, -R17 ;  /* 0x000000ffff097224 */ /* 0x002fc800078e0a11 */
[----:B------:R-:W-:-:S04]  /*4470*/  IMAD R9, R9, UR12, RZ ;  /* 0x0000000c09097c24 */ /* 0x000fc8000f8e02ff */
[----:B------:R-:W-:Y:S01]  /*4480*/  IMAD.HI.U32 R30, R17, R9, R16 ;  /* 0x00000009111e7227 */ /* 0x000fe200078e0010 */
[----:B------:R-:W-:-:S05]  /*4490*/  IADD3 R9, PT, PT, -R20, R21, RZ ;  /* 0x0000001514097210 */ /* 0x000fca0007ffe1ff */
        /* <DEDUP_REMOVED lines=14> */
[----:B------:R-:W-:Y:S01]  /*4580*/  IMAD.IADD R16, R2, 0x1, R9 ;  /* 0x0000000102107824 */ /* 0x000fe200078e0209 */
[-C--:B------:R-:W-:Y:S01]  /*4590*/  IADD3 R2, PT, PT, R10, R17.reuse, RZ ;  /* 0x000000110a027210 */ /* 0x080fe20007ffe0ff */
[--C-:B------:R-:W-:Y:S01]  /*45a0*/  IMAD.IADD R22, R22, 0x1, R3.reuse ;  /* 0x0000000116167824 */ /* 0x100fe200078e0203 */
[----:B------:R-:W-:Y:S01]  /*45b0*/  ISETP.GE.U32.AND P0, PT, R26, 0x7, PT ;  /* 0x000000071a00780c */ /* 0x000fe20003f06070 */
[----:B------:R-:W-:Y:S02]  /*45c0*/  IMAD R15, R8, R17, R3 ;  /* 0x00000011080f7224 */ /* 0x000fe400078e0203 */
[----:B------:R-:W-:-:S10]  /*45d0*/  IMAD.MOV.U32 R4, RZ, RZ, RZ ;  /* 0x000000ffff047224 */ /* 0x000fd400078e00ff */
[----:B------:R-:W-:Y:S05]  /*45e0*/  @!P0 BRA `(.L_x_36) ;  /* 0x0000000400c88947 */ /* 0x000fea0003800000 */
[----:B------:R-:W-:Y:S01]  /*45f0*/  VIADD R19, R19, 0xffffffff ;  /* 0xffffffff13137836 */ /* 0x000fe20000000000 */
[----:B------:R-:W-:Y:S01]  /*4600*/  LOP3.LUT R10, R7, 0xfffffff8, RZ, 0xc0, !PT ;  /* 0xfffffff8070a7812 */ /* 0x000fe200078ec0ff */
[-C--:B------:R-:W-:Y:S01]  /*4610*/  IMAD R4, R18, R3.reuse, 0x3 ;  /* 0x0000000312047424 */ /* 0x080fe200078e0203 */
[----:B------:R-:W-:Y:S01]  /*4620*/  UMOV UR4, URZ ;  /* 0x000000ff00047c82 */ /* 0x000fe20008000000 */
[----:B------:R-:W-:Y:S02]  /*4630*/  IMAD R24, R19, R3, R24 ;  /* 0x0000000313187224 */ /* 0x000fe400078e0218 */
[----:B------:R-:W-:-:S03]  /*4640*/  IMAD.MOV R10, RZ, RZ, -R10 ;  /* 0x000000ffff0a7224 */ /* 0x000fc600078e0a0a */
[----:B------:R-:W-:-:S05]  /*4650*/  IADD3 R24, PT, PT, -R17, R24, RZ ;  /* 0x0000001811187210 */ /* 0x000fca0007ffe1ff */
[----:B------:R-:W-:-:S04]  /*4660*/  IMAD R23, R24, UR12, R23 ;  /* 0x0000000c18177c24 */ /* 0x000fc8000f8e0217 */
[----:B------:R-:W-:-:S05]  /*4670*/  IMAD R23, R6, R15, R23 ;  /* 0x0000000f06177224 */ /* 0x000fca00078e0217 */
[----:B------:R-:W-:-:S07]  /*4680*/  LEA R23, R23, UR5, 0x2 ;  /* 0x0000000517177c11 */ /* 0x000fce000f8e10ff */
.L_x_37:
[----:B------:R-:W-:Y:S02]  /*4690*/  HFMA2 R19, -RZ, RZ, 0, 0 ;  /* 0x00000000ff137431 */ /* 0x000fe400000001ff */
[C---:B------:R-:W-:Y:S01]  /*46a0*/  VIADD R18, R4.reuse, 0xfffffffd ;  /* 0xfffffffd04127836 */ /* 0x040fe20000000000 */
[----:B------:R-:W-:Y:S01]  /*46b0*/  MOV R21, RZ ;  /* 0x000000ff00157202 */ /* 0x000fe20000000f00 */
[----:B0-----:R-:W-:Y:S02]  /*46c0*/  IMAD.MOV.U32 R17, RZ, RZ, RZ ;  /* 0x000000ffff117224 */ /* 0x001fe400078e00ff */
[----:B------:R-:W-:-:S04]  /*46d0*/  VIADD R20, R4, 0xfffffffe ;  /* 0xfffffffe04147836 */ /* 0x000fc80000000000 */
[----:B------:R-:W-:-:S04]  /*46e0*/  IMAD.WIDE.U32 R20, R2, UR13, R20 ;  /* 0x0000000d02147c25 */ /* 0x000fc8000f8e0014 */
[----:B------:R-:W-:-:S04]  /*46f0*/  IMAD.WIDE.U32 R18, R2, UR13, R18 ;  /* 0x0000000d02127c25 */ /* 0x000fc8000f8e0012 */
[-C--:B------:R-:W-:Y:S02]  /*4700*/  IMAD R25, R19, R11.reuse, RZ ;  /* 0x0000000b13197224 */ /* 0x080fe400078e02ff */
[----:B------:R-:W-:-:S04]  /*4710*/  IMAD.WIDE.U32 R18, R18, R11, R16 ;  /* 0x0000000b12127225 */ /* 0x000fc800078e0010 */
[----:B------:R-:W-:Y:S01]  /*4720*/  IMAD.IADD R25, R19, 0x1, R25 ;  /* 0x0000000113197824 */ /* 0x000fe200078e0219 */
[----:B------:R-:W-:Y:S01]  /*4730*/  LEA R30, P0, R18, UR6, 0x2 ;  /* 0x00000006121e7c11 */ /* 0x000fe2000f8010ff */
[----:B------:R-:W-:-:S03]  /*4740*/  IMAD R21, R21, R11, RZ ;  /* 0x0000000b15157224 */ /* 0x000fc600078e02ff */
[----:B------:R-:W-:Y:S01]  /*4750*/  LEA.HI.X R31, R18, UR7, R25, 0x2, P0 ;  /* 0x00000007121f7c11 */ /* 0x000fe200080f1419 */
[----:B------:R-:W-:Y:S01]  /*4760*/  IMAD.WIDE.U32 R18, R20, R11, R16 ;  /* 0x0000000b14127225 */ /* 0x000fe200078e0010 */
[----:B------:R-:W-:-:S03]  /*4770*/  IADD3 R20, PT, PT, R4, -0x1, RZ ;  /* 0xffffffff04147810 */ /* 0x000fc60007ffe0ff */
[----:B------:R-:W-:Y:S01]  /*4780*/  IMAD.IADD R19, R19, 0x1, R21 ;  /* 0x0000000113137824 */ /* 0x000fe200078e0215 */
[C---:B------:R-:W-:Y:S01]  /*4790*/  LEA R26, P0, R18.reuse, UR6, 0x2 ;  /* 0x00000006121a7c11 */ /* 0x040fe2000f8010ff */
[----:B------:R-:W-:Y:S01]  /*47a0*/  IMAD.MOV.U32 R21, RZ, RZ, RZ ;  /* 0x000000ffff157224 */ /* 0x000fe200078e00ff */
[----:B------:R-:W2:Y:S02]  /*47b0*/  LDG.E R24, desc[UR8][R30.64] ;  /* 0x000000081e187981 */ /* 0x000ea4000c1e1900 */
[----:B------:R-:W-:Y:S01]  /*47c0*/  LEA.HI.X R27, R18, UR7, R19, 0x2, P0 ;  /* 0x00000007121b7c11 */ /* 0x000fe200080f1413 */
[----:B------:R-:W-:-:S04]  /*47d0*/  IMAD.WIDE.U32 R20, R2, UR13, R20 ;  /* 0x0000000d02147c25 */ /* 0x000fc8000f8e0014 */
[-C--:B------:R-:W-:Y:S01]  /*47e0*/  IMAD R19, R21, R11.reuse, RZ ;  /* 0x0000000b15137224 */ /* 0x080fe200078e02ff */
[----:B------:R-:W3:Y:S01]  /*47f0*/  LDG.E R25, desc[UR8][R26.64] ;  /* 0x000000081a197981 */ /* 0x000ee2000c1e1900 */
[----:B------:R-:W-:-:S04]  /*4800*/  IMAD.WIDE.U32 R20, R20, R11, R16 ;  /* 0x0000000b14147225 */ /* 0x000fc800078e0010 */
[----:B------:R-:W-:Y:S01]  /*4810*/  IMAD.IADD R19, R21, 0x1, R19 ;  /* 0x0000000115137824 */ /* 0x000fe200078e0213 */
[----:B------:R-:W-:-:S04]  /*4820*/  LEA R18, P0, R20, UR6, 0x2 ;  /* 0x0000000614127c11 */ /* 0x000fc8000f8010ff */
[----:B------:R-:W-:Y:S02]  /*4830*/  LEA.HI.X R19, R20, UR7, R19, 0x2, P0 ;  /* 0x0000000714137c11 */ /* 0x000fe400080f1413 */
[----:B------:R-:W-:-:S03]  /*4840*/  IADD3 R20, PT, PT, R15, UR4, RZ ;  /* 0x000000040f147c10 */ /* 0x000fc6000fffe0ff */
[----:B------:R0:W4:Y:S02]  /*4850*/  LDG.E R32, desc[UR8][R18.64] ;  /* 0x0000000812207981 */ /* 0x000124000c1e1900 */
[----:B------:R-:W-:-:S05]  /*4860*/  IMAD R20, R6, R20, R9 ;  /* 0x0000001406147224 */ /* 0x000fca00078e0209 */
[----:B------:R-:W-:Y:S02]  /*4870*/  LEA R21, R20, UR5, 0x2 ;  /* 0x0000000514157c11 */ /* 0x000fe4000f8e10ff */
[----:B0-----:R-:W-:Y:S01]  /*4880*/  MOV R18, R4 ;  /* 0x0000000400127202 */ /* 0x001fe20000000f00 */
[----:B------:R-:W-:Y:S02]  /*4890*/  IMAD.MOV.U32 R19, RZ, RZ, RZ ;  /* 0x000000ffff137224 */ /* 0x000fe400078e00ff */
[--C-:B------:R-:W-:Y:S02]  /*48a0*/  IMAD R30, R14, 0x4, R21.reuse ;  /* 0x000000040e1e7824 */ /* 0x100fe400078e0215 */
[----:B------:R-:W-:Y:S02]  /*48b0*/  IMAD R27, R6, 0x4, R21 ;  /* 0x00000004061b7824 */ /* 0x000fe400078e0215 */
[----:B------:R-:W-:-:S04]  /*48c0*/  IMAD.WIDE.U32 R20, R2, UR13, R18 ;  /* 0x0000000d02147c25 */ /* 0x000fc8000f8e0012 */
[-C--:B------:R-:W-:Y:S02]  /*48d0*/  IMAD R21, R21, R11.reuse, RZ ;  /* 0x0000000b15157224 */ /* 0x080fe400078e02ff */
[----:B------:R-:W-:-:S05]  /*48e0*/  IMAD.WIDE.U32 R18, R20, R11, R16 ;  /* 0x0000000b14127225 */ /* 0x000fca00078e0010 */
[----:B------:R-:W-:Y:S02]  /*48f0*/  IADD3 R19, PT, PT, R19, R21, RZ ;  /* 0x0000001513137210 */ /* 0x000fe40007ffe0ff */
[----:B------:R-:W-:-:S04]  /*4900*/  LEA R20, P0, R18, UR6, 0x2 ;  /* 0x0000000612147c11 */ /* 0x000fc8000f8010ff */
[----:B------:R-:W-:-:S05]  /*4910*/  LEA.HI.X R21, R18, UR7, R19, 0x2, P0 ;  /* 0x0000000712157c11 */ /* 0x000fca00080f1413 */
[----:B------:R0:W5:Y:S01]  /*4920*/  LDG.E R20, desc[UR8][R20.64] ;  /* 0x0000000814147981 */ /* 0x000162000c1e1900 */
[----:B------:R-:W-:Y:S02]  /*4930*/  HFMA2 R19, -RZ, RZ, 0, 0 ;  /* 0x00000000ff137431 */ /* 0x000fe400000001ff */
[----:B------:R-:W-:-:S04]  /*4940*/  VIADD R18, R4, 0x1 ;  /* 0x0000000104127836 */ /* 0x000fc80000000000 */
[----:B------:R-:W-:-:S04]  /*4950*/  IMAD.WIDE.U32 R18, R2, UR13, R18 ;  /* 0x0000000d02127c25 */ /* 0x000fc8000f8e0012 */
[--C-:B------:R-:W-:Y:S02]  /*4960*/  IMAD R31, R14, 0x4, R27.reuse ;  /* 0x000000040e1f7824 */ /* 0x100fe400078e021b */
[----:B------:R-:W-:-:S04]  /*4970*/  IMAD R27, R6, 0x4, R27 ;  /* 0x00000004061b7824 */ /* 0x000fc800078e021b */
[--C-:B------:R-:W-:Y:S02]  /*4980*/  IMAD R33, R14, 0x4, R27.reuse ;  /* 0x000000040e217824 */ /* 0x100fe400078e021b */
[----:B------:R-:W-:Y:S02]  /*4990*/  IMAD R27, R6, 0x4, R27 ;  /* 0x00000004061b7824 */ /* 0x000fe400078e021b */
[----:B------:R-:W-:Y:S01]  /*49a0*/  VIADD R26, R4, 0x4 ;  /* 0x00000004041a7836 */ /* 0x000fe20000000000 */
[----:B--2---:R-:W-:Y:S04]  /*49b0*/  STS [R23], R24 ;  /* 0x0000001817007388 */ /* 0x004fe80000000800 */
[----:B---3--:R1:W-:Y:S02]  /*49c0*/  STS [R30+-0x4], R25 ;  /* 0xfffffc191e007388 */ /* 0x0083e40000000800 */
[----:B-1----:R-:W-:-:S02]  /*49d0*/  IMAD R25, R19, R11, RZ ;  /* 0x0000000b13197224 */ /* 0x002fc400078e02ff */
[----:B------:R-:W-:-:S04]  /*49e0*/  IMAD.WIDE.U32 R18, R18, R11, R16 ;  /* 0x0000000b12127225 */ /* 0x000fc800078e0010 */
[----:B------:R-:W-:Y:S01]  /*49f0*/  IMAD.IADD R19, R19, 0x1, R25 ;  /* 0x0000000113137824 */ /* 0x000fe200078e0219 */
[----:B------:R-:W-:-:S04]  /*4a00*/  LEA R24, P0, R18, UR6, 0x2 ;  /* 0x0000000612187c11 */ /* 0x000fc8000f8010ff */
[----:B------:R-:W-:Y:S01]  /*4a10*/  LEA.HI.X R25, R18, UR7, R19, 0x2, P0 ;  /* 0x0000000712197c11 */ /* 0x000fe200080f1413 */
[----:B------:R-:W-:Y:S01]  /*4a20*/  IMAD.MOV.U32 R19, RZ, RZ, RZ ;  /* 0x000000ffff137224 */ /* 0x000fe200078e00ff */
[----:B------:R-:W-:Y:S01]  /*4a30*/  IADD3 R18, PT, PT, R4, 0x2, RZ ;  /* 0x0000000204127810 */ /* 0x000fe20007ffe0ff */
[----:B----4-:R1:W-:Y:S04]  /*4a40*/  STS [R31+-0x4], R32 ;  /* 0xfffffc201f007388 */ /* 0x0103e80000000800 */
[----:B------:R-:W-:Y:S01]  /*4a50*/  IMAD.WIDE.U32 R18, R2, UR13, R18 ;  /* 0x0000000d02127c25 */ /* 0x000fe2000f8e0012 */
[----:B------:R2:W3:Y:S03]  /*4a60*/  LDG.E R24, desc[UR8][R24.64] ;  /* 0x0000000818187981 */ /* 0x0004e6000c1e1900 */
[----:B0-----:R-:W-:-:S02]  /*4a70*/  IMAD R21, R19, R11, RZ ;  /* 0x0000000b13157224 */ /* 0x001fc400078e02ff */
[----:B------:R-:W-:-:S04]  /*4a80*/  IMAD.WIDE.U32 R18, R18, R11, R16 ;  /* 0x0000000b12127225 */ /* 0x000fc800078e0010 */
[----:B------:R-:W-:Y:S01]  /*4a90*/  IMAD.IADD R19, R19, 0x1, R21 ;  /* 0x0000000113137824 */ /* 0x000fe200078e0215 */
[----:B-1----:R-:W-:Y:S01]  /*4aa0*/  LEA R31, R14, R27, 0x2 ;  /* 0x0000001b0e1f7211 */ /* 0x002fe200078e10ff */
[----:B-----5:R0:W-:Y:S02]  /*4ab0*/  STS [R33+-0x4], R20 ;  /* 0xfffffc1421007388 */ /* 0x0201e40000000800 */
[----:B0-----:R-:W-:-:S04]  /*4ac0*/  LEA R20, P0, R18, UR6, 0x2 ;  /* 0x0000000612147c11 */ /* 0x001fc8000f8010ff */
[----:B------:R-:W-:Y:S01]  /*4ad0*/  LEA.HI.X R21, R18, UR7, R19, 0x2, P0 ;  /* 0x0000000712157c11 */ /* 0x000fe200080f1413 */
[----:B------:R-:W-:Y:S02]  /*4ae0*/  VIADD R18, R4, 0x3 ;  /* 0x0000000304127836 */ /* 0x000fe40000000000 */
[----:B------:R-:W-:Y:S01]  /*4af0*/  IMAD.MOV.U32 R19, RZ, RZ, RZ ;  /* 0x000000ffff137224 */ /* 0x000fe200078e00ff */
[----:B--2---:R-:W-:Y:S01]  /*4b00*/  LEA R25, R6, R27, 0x2 ;  /* 0x0000001b06197211 */ /* 0x004fe200078e10ff */
[----:B------:R0:W2:Y:S01]  /*4b10*/  LDG.E R30, desc[UR8][R20.64] ;  /* 0x00000008141e7981 */ /* 0x0000a2000c1e1900 */
[----:B------:R-:W-:-:S04]  /*4b20*/  IMAD.WIDE.U32 R18, R2, UR13, R18 ;  /* 0x0000000d02127c25 */ /* 0x000fc8000f8e0012 */
[-C--:B------:R-:W-:Y:S02]  /*4b30*/  IMAD R27, R19, R11.reuse, RZ ;  /* 0x0000000b131b7224 */ /* 0x080fe400078e02ff */
[----:B------:R-:W-:-:S05]  /*4b40*/  IMAD.WIDE.U32 R18, R18, R11, R16 ;  /* 0x0000000b12127225 */ /* 0x000fca00078e0010 */
[----:B------:R-:W-:Y:S01]  /*4b50*/  IADD3 R19, PT, PT, R19, R27, RZ ;  /* 0x0000001b13137210 */ /* 0x000fe20007ffe0ff */
[----:B------:R-:W-:Y:S01]  /*4b60*/  IMAD.MOV.U32 R27, RZ, RZ, RZ ;  /* 0x000000ffff1b7224 */ /* 0x000fe200078e00ff */
[----:B0-----:R-:W-:Y:S01]  /*4b70*/  LEA R20, P0, R18, UR6, 0x2 ;  /* 0x0000000612147c11 */ /* 0x001fe2000f8010ff */
[----:B------:R-:W-:-:S03]  /*4b80*/  IMAD.WIDE.U32 R26, R2, UR13, R26 ;  /* 0x0000000d021a7c25 */ /* 0x000fc6000f8e001a */
[----:B------:R-:W-:Y:S01]  /*4b90*/  LEA.HI.X R21, R18, UR7, R19, 0x2, P0 ;  /* 0x0000000712157c11 */ /* 0x000fe200080f1413 */
[----:B------:R-:W-:-:S04]  /*4ba0*/  IMAD.WIDE.U32 R18, R26, R11, R16 ;  /* 0x0000000b1a127225 */ /* 0x000fc800078e0010 */
[----:B------:R-:W4:Y:S01]  /*4bb0*/  LDG.E R20, desc[UR8][R20.64] ;  /* 0x0000000814147981 */ /* 0x000f22000c1e1900 */
[----:B------:R-:W-:Y:S01]  /*4bc0*/  IMAD R17, R27, R11, RZ ;  /* 0x0000000b1b117224 */ /* 0x000fe200078e02ff */
[----:B------:R-:W-:-:S04]  /*4bd0*/  LEA R26, P0, R18, UR6, 0x2 ;  /* 0x00000006121a7c11 */ /* 0x000fc8000f8010ff */
[----:B------:R-:W-:-:S04]  /*4be0*/  IADD3 R17, PT, PT, R19, R17, RZ ;  /* 0x0000001113117210 */ /* 0x000fc80007ffe0ff */
[----:B------:R-:W-:-:S05]  /*4bf0*/  LEA.HI.X R27, R18, UR7, R17, 0x2, P0 ;  /* 0x00000007121b7c11 */ /* 0x000fca00080f1411 */
[----:B------:R-:W5:Y:S01]  /*4c00*/  LDG.E R26, desc[UR8][R26.64] ;  /* 0x000000081a1a7981 */ /* 0x000f62000c1e1900 */
[--C-:B------:R-:W-:Y:S02]  /*4c10*/  IMAD R33, R14, 0x4, R25.reuse ;  /* 0x000000040e217824 */ /* 0x100fe400078e0219 */
[----:B------:R-:W-:-:S04]  /*4c20*/  IMAD R25, R6, 0x4, R25 ;  /* 0x0000000406197824 */ /* 0x000fc800078e0219 */
[----:B------:R-:W-:Y:S01]  /*4c30*/  IMAD R17, R6, 0x4, R25 ;  /* 0x0000000406117824 */ /* 0x000fe200078e0219 */
[----:B------:R-:W-:-:S03]  /*4c40*/  LEA R25, R14, R25, 0x2 ;  /* 0x000000190e197211 */ /* 0x000fc600078e10ff */
[----:B------:R-:W-:Y:S02]  /*4c50*/  IMAD R17, R14, 0x4, R17 ;  /* 0x000000040e117824 */ /* 0x000fe400078e0211 */
[----:B------:R-:W-:-:S05]  /*4c60*/  VIADD R10, R10, 0x8 ;  /* 0x000000080a0a7836 */ /* 0x000fca0000000000 */
[----:B------:R-:W-:Y:S01]  /*4c70*/  ISETP.NE.AND P0, PT, R10, RZ, PT ;  /* 0x000000ff0a00720c */ /* 0x000fe20003f05270 */
[----:B------:R-:W-:Y:S01]  /*4c80*/  UIADD3 UR4, UPT, UPT, UR4, 0x8, URZ ;  /* 0x0000000804047890 */ /* 0x000fe2000fffe0ff */
[----:B------:R-:W-:Y:S01]  /*4c90*/  IADD3 R4, PT, PT, R4, 0x8, RZ ;  /* 0x0000000804047810 */ /* 0x000fe20007ffe0ff */
[----:B------:R-:W-:Y:S01]  /*4ca0*/  IMAD R23, R6, 0x20, R23 ;  /* 0x0000002006177824 */ /* 0x000fe200078e0217 */
[----:B---3--:R0:W-:Y:S04]  /*4cb0*/  STS [R31+-0x4], R24 ;  /* 0xfffffc181f007388 */ /* 0x0081e80000000800 */
[----:B--2---:R0:W-:Y:S04]  /*4cc0*/  STS [R33+-0x4], R30 ;  /* 0xfffffc1e21007388 */ /* 0x0041e80000000800 */
[----:B----4-:R0:W-:Y:S04]  /*4cd0*/  STS [R25+-0x4], R20 ;  /* 0xfffffc1419007388 */ /* 0x0101e80000000800 */
[----:B-----5:R0:W-:Y:S01]  /*4ce0*/  STS [R17+-0x4], R26 ;  /* 0xfffffc1a11007388 */ /* 0x0201e20000000800 */
[----:B------:R-:W-:Y:S05]  /*4cf0*/  @P0 BRA `(.L_x_37) ;  /* 0xfffffff800640947 */ /* 0x000fea000383ffff */
[----:B------:R-:W-:-:S07]  /*4d00*/  LOP3.LUT R4, R7, 0xfffffff8, RZ, 0xc0, !PT ;  /* 0xfffffff807047812 */ /* 0x000fce00078ec0ff */
.L_x_36:
[----:B------:R-:W-:-:S13]  /*4d10*/  LOP3.LUT P0, R10, R7, 0x7, RZ, 0xc0, !PT ;  /* 0x00000007070a7812 */ /* 0x000fda000780c0ff */
[----:B------:R-:W-:Y:S05]  /*4d20*/  @!P0 BRA `(.L_x_3) ;  /* 0x0000001400e88947 */ /* 0x000fea0003800000 */
[----:B------:R-:W-:-:S13]  /*4d30*/  ISETP.GE.U32.AND P0, PT, R10, 0x4, PT ;  /* 0x000000040a00780c */ /* 0x000fda0003f06070 */
[----:B------:R-:W-:Y:S05]  /*4d40*/  @!P0 BRA `(.L_x_38) ;  /* 0x0000000000c48947 */ /* 0x000fea0003800000 */
[----:B------:R-:W-:Y:S01]  /*4d50*/  MOV R27, RZ ;  /* 0x000000ff001b7202 */ /* 0x000fe20000000f00 */
[----:B0-----:R-:W-:Y:S02]  /*4d60*/  IMAD.IADD R26, R22, 0x1, R4 ;  /* 0x00000001161a7824 */ /* 0x001fe400078e0204 */
[----:B------:R-:W-:Y:S02]  /*4d70*/  HFMA2 R21, -RZ, RZ, 0, 0 ;  /* 0x00000000ff157431 */ /* 0x000fe400000001ff */
[----:B------:R-:W-:Y:S02]  /*4d80*/  IMAD.MOV.U32 R17, RZ, RZ, RZ ;  /* 0x000000ffff117224 */ /* 0x000fe400078e00ff */
[----:B------:R-:W-:-:S04]  /*4d90*/  IMAD.WIDE.U32 R18, R2, UR13, R26 ;  /* 0x0000000d02127c25 */ /* 0x000fc8000f8e001a */
[-C--:B------:R-:W-:Y:S02]  /*4da0*/  IMAD R23, R19, R11.reuse, RZ ;  /* 0x0000000b13177224 */ /* 0x080fe400078e02ff */
[----:B------:R-:W-:Y:S02]  /*4db0*/  VIADD R20, R26, 0x1 ;  /* 0x000000011a147836 */ /* 0x000fe40000000000 */
[----:B------:R-:W-:-:S04]  /*4dc0*/  IMAD.WIDE.U32 R18, R18, R11, R16 ;  /* 0x0000000b12127225 */ /* 0x000fc800078e0010 */
[----:B------:R-:W-:Y:S01]  /*4dd0*/  IMAD.WIDE.U32 R20, R2, UR13, R20 ;  /* 0x0000000d02147c25 */ /* 0x000fe2000f8e0014 */
[----:B------:R-:W-:-:S03]  /*4de0*/  LEA R30, P0, R18, UR6, 0x2 ;  /* 0x00000006121e7c11 */ /* 0x000fc6000f8010ff */
[----:B------:R-:W-:Y:S02]  /*4df0*/  IMAD.IADD R23, R19, 0x1, R23 ;  /* 0x0000000113177824 */ /* 0x000fe400078e0217 */
[----:B------:R-:W-:-:S03]  /*4e00*/  IMAD R21, R21, R11, RZ ;  /* 0x0000000b15157224 */ /* 0x000fc600078e02ff */
[----:B------:R-:W-:Y:S01]  /*4e10*/  LEA.HI.X R31, R18, UR7, R23, 0x2, P0 ;  /* 0x00000007121f7c11 */ /* 0x000fe200080f1417 */
[----:B------:R-:W-:Y:S01]  /*4e20*/  IMAD.WIDE.U32 R18, R20, R11, R16 ;  /* 0x0000000b14127225 */ /* 0x000fe200078e0010 */
[----:B------:R-:W-:-:S03]  /*4e30*/  IADD3 R20, PT, PT, R26, 0x2, RZ ;  /* 0x000000021a147810 */ /* 0x000fc60007ffe0ff */
[----:B------:R-:W-:Y:S01]  /*4e40*/  IMAD.IADD R19, R19, 0x1, R21 ;  /* 0x0000000113137824 */ /* 0x000fe200078e0215 */
[C---:B------:R-:W-:Y:S01]  /*4e50*/  LEA R24, P0, R18.reuse, UR6, 0x2 ;  /* 0x0000000612187c11 */ /* 0x040fe2000f8010ff */
[----:B------:R-:W-:Y:S01]  /*4e60*/  IMAD.MOV.U32 R21, RZ, RZ, RZ ;  /* 0x000000ffff157224 */ /* 0x000fe200078e00ff */
[----:B------:R0:W2:Y:S02]  /*4e70*/  LDG.E R10, desc[UR8][R30.64] ;  /* 0x000000081e0a7981 */ /* 0x0000a4000c1e1900 */
[----:B------:R-:W-:Y:S01]  /*4e80*/  LEA.HI.X R25, R18, UR7, R19, 0x2, P0 ;  /* 0x0000000712197c11 */ /* 0x000fe200080f1413 */
[----:B------:R-:W-:-:S04]  /*4e90*/  IMAD.WIDE.U32 R20, R2, UR13, R20 ;  /* 0x0000000d02147c25 */ /* 0x000fc8000f8e0014 */
[-C--:B------:R-:W-:Y:S01]  /*4ea0*/  IMAD R19, R21, R11.reuse, RZ ;  /* 0x0000000b15137224 */ /* 0x080fe200078e02ff */
[----:B------:R-:W3:Y:S01]  /*4eb0*/  LDG.E R24, desc[UR8][R24.64] ;  /* 0x0000000818187981 */ /* 0x000ee2000c1e1900 */
[----:B------:R-:W-:-:S04]  /*4ec0*/  IMAD.WIDE.U32 R20, R20, R11, R16 ;  /* 0x0000000b14147225 */ /* 0x000fc800078e0010 */
[----:B------:R-:W-:Y:S01]  /*4ed0*/  VIADD R26, R26, 0x3 ;  /* 0x000000031a1a7836 */ /* 0x000fe20000000000 */
[----:B------:R-:W-:Y:S02]  /*4ee0*/  IADD3 R19, PT, PT, R21, R19, RZ ;  /* 0x0000001315137210 */ /* 0x000fe40007ffe0ff */
[----:B------:R-:W-:Y:S01]  /*4ef0*/  LEA R18, P0, R20, UR6, 0x2 ;  /* 0x0000000614127c11 */ /* 0x000fe2000f8010ff */
[----:B------:R-:W-:-:S03]  /*4f00*/  IMAD.WIDE.U32 R26, R2, UR13, R26 ;  /* 0x0000000d021a7c25 */ /* 0x000fc6000f8e001a */
[----:B------:R-:W-:Y:S01]  /*4f10*/  LEA.HI.X R19, R20, UR7, R19, 0x2, P0 ;  /* 0x0000000714137c11 */ /* 0x000fe200080f1413 */
[----:B------:R-:W-:-:S04]  /*4f20*/  IMAD.WIDE.U32 R20, R26, R11, R16 ;  /* 0x0000000b1a147225 */ /* 0x000fc800078e0010 */
[----:B------:R-:W4:Y:S01]  /*4f30*/  LDG.E R18, desc[UR8][R18.64] ;  /* 0x0000000812127981 */ /* 0x000f22000c1e1900 */
[----:B------:R-:W-:Y:S01]  /*4f40*/  IMAD R17, R27, R11, RZ ;  /* 0x0000000b1b117224 */ /* 0x000fe200078e02ff */
[----:B------:R-:W-:-:S03]  /*4f50*/  LEA R26, P0, R20, UR6, 0x2 ;  /* 0x00000006141a7c11 */ /* 0x000fc6000f8010ff */
[----:B------:R-:W-:-:S05]  /*4f60*/  IMAD.IADD R17, R21, 0x1, R17 ;  /* 0x0000000115117824 */ /* 0x000fca00078e0211 */
[----:B------:R-:W-:-:S05]  /*4f70*/  LEA.HI.X R27, R20, UR7, R17, 0x2, P0 ;  /* 0x00000007141b7c11 */ /* 0x000fca00080f1411 */
[----:B------:R-:W5:Y:S01]  /*4f80*/  LDG.E R26, desc[UR8][R26.64] ;  /* 0x000000081a1a7981 */ /* 0x000f62000c1e1900 */
[----:B------:R-:W-:-:S04]  /*4f90*/  IMAD.IADD R17, R15, 0x1, R4 ;  /* 0x000000010f117824 */ /* 0x000fc800078e0204 */
[----:B------:R-:W-:-:S05]  /*4fa0*/  IMAD R17, R6, R17, R9 ;  /* 0x0000001106117224 */ /* 0x000fca00078e0209 */
[----:B------:R-:W-:-:S04]  /*4fb0*/  LEA R17, R17, UR5, 0x2 ;  /* 0x0000000511117c11 */ /* 0x000fc8000f8e10ff */
[----:B------:R-:W-:Y:S01]  /*4fc0*/  LEA R21, R6, R17, 0x2 ;  /* 0x0000001106157211 */ /* 0x000fe200078e10ff */
[----:B0-----:R-:W-:-:S04]  /*4fd0*/  IMAD R31, R14, 0x4, R17 ;  /* 0x000000040e1f7824 */ /* 0x001fc800078e0211 */
[----:B------:R-:W-:Y:S01]  /*4fe0*/  IMAD R23, R6, 0x4, R21 ;  /* 0x0000000406177824 */ /* 0x000fe200078e0215 */
[----:B------:R-:W-:-:S03]  /*4ff0*/  LEA R21, R14, R21, 0x2 ;  /* 0x000000150e157211 */ /* 0x000fc600078e10ff */
[----:B------:R-:W-:Y:S02]  /*5000*/  IMAD R23, R14, 0x4, R23 ;  /* 0x000000040e177824 */ /* 0x000fe400078e0217 */
[----:B------:R-:W-:Y:S01]  /*5010*/  VIADD R4, R4, 0x4 ;  /* 0x0000000404047836 */ /* 0x000fe20000000000 */
[----:B--2---:R1:W-:Y:S04]  /*5020*/  STS [R17], R10 ;  /* 0x0000000a11007388 */ /* 0x0043e80000000800 */
[----:B---3--:R1:W-:Y:S04]  /*5030*/  STS [R31+-0x4], R24 ;  /* 0xfffffc181f007388 */ /* 0x0083e80000000800 */
[----:B----4-:R1:W-:Y:S04]  /*5040*/  STS [R21+-0x4], R18 ;  /* 0xfffffc1215007388 */ /* 0x0103e80000000800 */
[----:B-----5:R1:W-:Y:S02]  /*5050*/  STS [R23+-0x4], R26 ;  /* 0xfffffc1a17007388 */ /* 0x0203e40000000800 */
.L_x_38:
[----:B-1----:R-:W-:-:S04]  /*5060*/  LOP3.LUT R10, R7, 0x3, RZ, 0xc0, !PT ;  /* 0x00000003070a7812 */ /* 0x002fc800078ec0ff */
[----:B------:R-:W-:-:S13]  /*5070*/  ISETP.NE.AND P0, PT, R10, RZ, PT ;  /* 0x000000ff0a00720c */ /* 0x000fda0003f05270 */
[----:B------:R-:W-:Y:S05]  /*5080*/  @!P0 BRA `(.L_x_3) ;  /* 0x0000001400108947 */ /* 0x000fea0003800000 */
[----:B------:R-:W-:Y:S02]  /*5090*/  ISETP.NE.AND P0, PT, R10, 0x1, PT ;  /* 0x000000010a00780c */ /* 0x000fe40003f05270 */
[----:B------:R-:W-:-:S04]  /*50a0*/  LOP3.LUT R7, R7, 0x1, RZ, 0xc0, !PT ;  /* 0x0000000107077812 */ /* 0x000fc800078ec0ff */
[----:B------:R-:W-:-:S07]  /*50b0*/  ISETP.NE.U32.AND P2, PT, R7, 0x1, PT ;  /* 0x000000010700780c */ /* 0x000fce0003f45070 */
[----:B------:R-:W-:Y:S06]  /*50c0*/  @!P0 BRA `(.L_x_39) ;  /* 0x0000000000688947 */ /* 0x000fec0003800000 */
[----:B0-----:R-:W-:Y:S01]  /*50d0*/  IADD3 R20, PT, PT, R22, R4, RZ ;  /* 0x0000000416147210 */ /* 0x001fe20007ffe0ff */
[----:B------:R-:W-:Y:S01]  /*50e0*/  IMAD.MOV.U32 R21, RZ, RZ, RZ ;  /* 0x000000ffff157224 */ /* 0x000fe200078e00ff */
[----:B------:R-:W-:Y:S01]  /*50f0*/  MOV R19, RZ ;  /* 0x000000ff00137202 */ /* 0x000fe20000000f00 */
[----:B------:R-:W-:Y:S02]  /*5100*/  IMAD.MOV.U32 R17, RZ, RZ, RZ ;  /* 0x000000ffff117224 */ /* 0x000fe400078e00ff */
[----:B------:R-:W-:Y:S02]  /*5110*/  VIADD R18, R20, 0x1 ;  /* 0x0000000114127836 */ /* 0x000fe40000000000 */
[----:B------:R-:W-:-:S04]  /*5120*/  IMAD.WIDE.U32 R20, R2, UR13, R20 ;  /* 0x0000000d02147c25 */ /* 0x000fc8000f8e0014 */
[----:B------:R-:W-:-:S04]  /*5130*/  IMAD.WIDE.U32 R18, R2, UR13, R18 ;  /* 0x0000000d02127c25 */ /* 0x000fc8000f8e0012 */
[----:B------:R-:W-:-:S04]  /*5140*/  IMAD.WIDE.U32 R26, R20, R11, R16 ;  /* 0x0000000b141a7225 */ /* 0x000fc800078e0010 */
[-C--:B------:R-:W-:Y:S01]  /*5150*/  IMAD R7, R21, R11.reuse, RZ ;  /* 0x0000000b15077224 */ /* 0x080fe200078e02ff */
[----:B------:R-:W-:Y:S01]  /*5160*/  LEA R24, P0, R26, UR6, 0x2 ;  /* 0x000000061a187c11 */ /* 0x000fe2000f8010ff */
[----:B------:R-:W-:-:S04]  /*5170*/  IMAD.WIDE.U32 R20, R18, R11, R16 ;  /* 0x0000000b12147225 */ /* 0x000fc800078e0010 */
        /* <DEDUP_REMOVED lines=8> */
[----:B------:R-:W-:Y:S01]  /*5200*/  IMAD.IADD R7, R15, 0x1, R4 ;  /* 0x000000010f077824 */ /* 0x000fe200078e0204 */
[----:B------:R-:W-:-:S03]  /*5210*/  IADD3 R4, PT, PT, R4, 0x2, RZ ;  /* 0x0000000204047810 */ /* 0x000fc60007ffe0ff */
[----:B------:R-:W-:-:S05]  /*5220*/  IMAD R7, R6, R7, R9 ;  /* 0x0000000706077224 */ /* 0x000fca00078e0209 */
[----:B------:R-:W-:-:S05]  /*5230*/  LEA R7, R7, UR5, 0x2 ;  /* 0x0000000507077c11 */ /* 0x000fca000f8e10ff */
[----:B------:R-:W-:Y:S01]  /*5240*/  IMAD R17, R14, 0x4, R7 ;  /* 0x000000040e117824 */ /* 0x000fe200078e0207 */
[----:B--2---:R1:W-:Y:S04]  /*5250*/  STS [R7], R24 ;  /* 0x0000001807007388 */ /* 0x0043e80000000800 */
[----:B---3--:R1:W-:Y:S02]  /*5260*/  STS [R17+-0x4], R18 ;  /* 0xfffffc1211007388 */ /* 0x0083e40000000800 */
.L_x_39:
[----:B------:R-:W-:Y:S05]  /*5270*/  @P2 BRA `(.L_x_3) ;  /* 0x0000001000942947 */ /* 0x000fea0003800000 */
[----:B-1----:R-:W-:Y:S02]  /*5280*/  IMAD.IADD R18, R22, 0x1, R4 ;  /* 0x0000000116127824 */ /* 0x002fe400078e0204 */
[----:B0-----:R-:W-:Y:S02]  /*5290*/  HFMA2 R17, -RZ, RZ, 0, 0 ;  /* 0x00000000ff117431 */ /* 0x001fe400000001ff */
[----:B------:R-:W-:Y:S02]  /*52a0*/  IMAD.MOV.U32 R19, RZ, RZ, RZ ;  /* 0x000000ffff137224 */ /* 0x000fe400078e00ff */
[----:B------:R-:W-:-:S04]  /*52b0*/  IMAD.WIDE.U32 R18, R2, UR13, R18 ;  /* 0x0000000d02127c25 */ /* 0x000fc8000f8e0012 */
[-C--:B------:R-:W-:Y:S02]  /*52c0*/  IMAD R7, R19, R11.reuse, RZ ;  /* 0x0000000b13077224 */ /* 0x080fe400078e02ff */
[----:B------:R-:W-:-:S04]  /*52d0*/  IMAD.WIDE.U32 R16, R18, R11, R16 ;  /* 0x0000000b12107225 */ /* 0x000fc800078e0010 */
[----:B------:R-:W-:Y:S01]  /*52e0*/  IMAD.IADD R7, R17, 0x1, R7 ;  /* 0x0000000111077824 */ /* 0x000fe200078e0207 */
[----:B------:R-:W-:-:S04]  /*52f0*/  LEA R10, P0, R16, UR6, 0x2 ;  /* 0x00000006100a7c11 */ /* 0x000fc8000f8010ff */
[----:B------:R-:W-:-:S05]  /*5300*/  LEA.HI.X R11, R16, UR7, R7, 0x2, P0 ;  /* 0x00000007100b7c11 */ /* 0x000fca00080f1407 */
[----:B------:R-:W2:Y:S01]  /*5310*/  LDG.E R10, desc[UR8][R10.64] ;  /* 0x000000080a0a7981 */ /* 0x000ea2000c1e1900 */
[----:B------:R-:W-:-:S04]  /*5320*/  IMAD.IADD R4, R15, 0x1, R4 ;  /* 0x000000010f047824 */ /* 0x000fc800078e0204 */
[----:B------:R-:W-:-:S05]  /*5330*/  IMAD R4, R6, R4, R9 ;  /* 0x0000000406047224 */ /* 0x000fca00078e0209 */
[----:B------:R-:W-:-:S05]  /*5340*/  LEA R7, R4, UR5, 0x2 ;  /* 0x0000000504077c11 */ /* 0x000fca000f8e10ff */
[----:B--2---:R3:W-:Y:S01]  /*5350*/  STS [R7], R10 ;  /* 0x0000000a07007388 */ /* 0x0047e20000000800 */
[----:B------:R-:W-:Y:S05]  /*5360*/  BRA `(.L_x_3) ;  /* 0x0000001000587947 */ /* 0x000fea0003800000 */
.L_x_35:
[----:B------:R-:W-:-:S04]  /*5370*/  IADD3 R14, PT, PT, R30, R17, RZ ;  /* 0x000000111e0e7210 */ /* 0x000fc80007ffe0ff */
[----:B------:R-:W-:-:S13]  /*5380*/  ISETP.GE.U32.AND P0, PT, R21, R14, PT ;  /* 0x0000000e1500720c */ /* 0x000fda0003f06070 */
[----:B------:R-:W-:Y:S05]  /*5390*/  @P0 BRA `(.L_x_3) ;  /* 0x00000010004c0947 */ /* 0x000fea0003800000 */
[----:B------:R-:W-:Y:S01]  /*53a0*/  ISETP.NE.AND P0, PT, R7, RZ, PT ;  /* 0x000000ff0700720c */ /* 0x000fe20003f05270 */
[----:B0-----:R-:W-:-:S12]  /*53b0*/  IMAD.IADD R9, R21, 0x1, -R30 ;  /* 0x0000000115097824 */ /* 0x001fd800078e0a1e */
[----:B------:R-:W-:Y:S05]  /*53c0*/  @!P0 BRA `(.L_x_3) ;  /* 0x0000001000408947 */ /* 0x000fea0003800000 */
[----:B------:R-:W0:Y:S01]  /*53d0*/  I2F.U32.RP R16, R8 ;  /* 0x0000000800107306 */ /* 0x000e220000209000 */
[----:B------:R-:W-:Y:S01]  /*53e0*/  IADD3 R17, PT, PT, RZ, -R8, RZ ;  /* 0x80000008ff117210 */ /* 0x000fe20007ffe0ff */
[----:B------:R-:W1:Y:S01]  /*53f0*/  LDCU UR4, c[0x0][0x398] ;  /* 0x00007300ff0477ac */ /* 0x000e620008000800 */
[----:B------:R-:W-:Y:S01]  /*5400*/  ISETP.NE.U32.AND P2, PT, R8, RZ, PT ;  /* 0x000000ff0800720c */ /* 0x000fe20003f45070 */
[----:B------:R-:W-:Y:S02]  /*5410*/  VIADD R2, R2, UR12 ;  /* 0x0000000c02027c36 */ /* 0x000fe40008000000 */
[----:B------:R-:W-:Y:S02]  /*5420*/  IMAD.MOV.U32 R21, RZ, RZ, RZ ;  /* 0x000000ffff157224 */ /* 0x000fe400078e00ff */
[----:B0-----:R-:W0:Y:S01]  /*5430*/  MUFU.RCP R16, R16 ;  /* 0x0000001000107308 */ /* 0x001e220000001000 */
[----:B-1----:R-:W-:-:S04]  /*5440*/  UIADD3 UR4, UPT, UPT, UR4, -0x2, URZ ;  /* 0xfffffffe04047890 */ /* 0x002fc8000fffe0ff */
[----:B------:R-:W-:Y:S01]  /*5450*/  UISETP.GE.U32.AND UP0, UPT, UR4, 0xf, UPT ;  /* 0x0000000f0400788c */ /* 0x000fe2000bf06070 */
[----:B0-----:R-:W-:-:S04]  /*5460*/  VIADD R14, R16, 0xffffffe ;  /* 0x0ffffffe100e7836 */ /* 0x001fc80000000000 */
[----:B------:R0:W1:Y:S02]  /*5470*/  F2I.FTZ.U32.TRUNC.NTZ R15, R14 ;  /* 0x0000000e000f7305 */ /* 0x000064000021f000 */
[----:B0-----:R-:W-:Y:S02]  /*5480*/  IMAD.MOV.U32 R14, RZ, RZ, RZ ;  /* 0x000000ffff0e7224 */ /* 0x001fe400078e00ff */
[----:B-1----:R-:W-:-:S04]  /*5490*/  IMAD R17, R17, R15, RZ ;  /* 0x0000000f11117224 */ /* 0x002fc800078e02ff */
[----:B------:R-:W-:-:S06]  /*54a0*/  IMAD.HI.U32 R18, R15, R17, R14 ;  /* 0x000000110f127227 */ /* 0x000fcc00078e000e */
[----:B------:R-:W-:-:S04]  /*54b0*/  IMAD.HI.U32 R15, R18, R9, RZ ;  /* 0x00000009120f7227 */ /* 0x000fc800078e00ff */
[----:B------:R-:W-:-:S04]  /*54c0*/  IMAD.MOV R17, RZ, RZ, -R15 ;  /* 0x000000ffff117224 */ /* 0x000fc800078e0a0f */
[----:B------:R-:W-:-:S05]  /*54d0*/  IMAD R17, R8, R17, R9 ;  /* 0x0000001108117224 */ /* 0x000fca00078e0209 */
[----:B------:R-:W-:-:S13]  /*54e0*/  ISETP.GE.U32.AND P0, PT, R17, R8, PT ;  /* 0x000000081100720c */ /* 0x000fda0003f06070 */
[----:B------:R-:W-:Y:S01]  /*54f0*/  @P0 IADD3 R17, PT, PT, -R8, R17, RZ ;  /* 0x0000001108110210 */ /* 0x000fe20007ffe1ff */
[----:B------:R-:W-:-:S03]  /*5500*/  @P0 VIADD R15, R15, 0x1 ;  /* 0x000000010f0f0836 */ /* 0x000fc60000000000 */
[----:B------:R-:W-:-:S13]  /*5510*/  ISETP.GE.U32.AND P1, PT, R17, R8, PT ;  /* 0x000000081100720c */ /* 0x000fda0003f26070 */
[----:B------:R-:W-:Y:S01]  /*5520*/  @P1 VIADD R15, R15, 0x1 ;  /* 0x000000010f0f1836 */ /* 0x000fe20000000000 */
[----:B------:R-:W-:-:S04]  /*5530*/  @!P2 LOP3.LUT R15, RZ, R8, RZ, 0x33, !PT ;  /* 0x00000008ff0fa212 */ /* 0x000fc800078e33ff */
[----:B------:R-:W-:Y:S01]  /*5540*/  IADD3 R14, PT, PT, -R15, RZ, RZ ;  /* 0x000000ff0f0e7210 */ /* 0x000fe20007ffe1ff */
[----:B------:R-:W-:Y:S02]  /*5550*/  IMAD.IADD R15, R10, 0x1, R15 ;  /* 0x000000010a0f7824 */ /* 0x000fe400078e020f */
[----:B------:R-:W-:Y:S02]  /*5560*/  IMAD R10, R6, R9, UR12 ;  /* 0x0000000c060a7e24 */ /* 0x000fe4000f8e0209 */
[----:B------:R-:W-:-:S04]  /*5570*/  IMAD R23, R8, R14, R9 ;  /* 0x0000000e08177224 */ /* 0x000fc800078e0209 */
[----:B------:R-:W-:Y:S01]  /*5580*/  IMAD.IADD R22, R22, 0x1, R23 ;  /* 0x0000000116167824 */ /* 0x000fe200078e0217 */
[----:B------:R-:W-:-:S03]  /*5590*/  MOV R23, RZ ;  /* 0x000000ff00177202 */ /* 0x000fc60000000f00 */
[----:B------:R-:W-:-:S04]  /*55a0*/  IMAD.WIDE.U32 R14, R15, UR13, R22 ;  /* 0x0000000d0f0e7c25 */ /* 0x000fc8000f8e0016 */
[-C--:B------:R-:W-:Y:S02]  /*55b0*/  IMAD R17, R15, R11.reuse, RZ ;  /* 0x0000000b0f117224 */ /* 0x080fe400078e02ff */
[----:B------:R-:W-:-:S05]  /*55c0*/  IMAD.WIDE.U32 R14, R14, R11, RZ ;  /* 0x0000000b0e0e7225 */ /* 0x000fca00078e00ff */
[----:B------:R-:W-:Y:S01]  /*55d0*/  IADD3 R20, PT, PT, R15, R17, RZ ;  /* 0x000000110f147210 */ /* 0x000fe20007ffe0ff */
[----:B------:R-:W-:Y:S06]  /*55e0*/  BRA.U !UP0, `(.L_x_40) ;  /* 0x0000000508dc7547 */ /* 0x000fec000b800000 */
[----:B------:R-:W-:Y:S01]  /*55f0*/  LOP3.LUT R21, R7, 0xfffffff0, RZ, 0xc0, !PT ;  /* 0xfffffff007157812 */ /* 0x000fe200078ec0ff */
[----:B------:R-:W-:-:S06]  /*5600*/  UMOV UR4, URZ ;  /* 0x000000ff00047c82 */ /* 0x000fcc0008000000 */
.L_x_41:
[----:B------:R-:W-:-:S05]  /*5610*/  VIADD R23, R2, UR4 ;  /* 0x0000000402177c36 */ /* 0x000fca0008000000 */
[----:B0-----:R-:W-:-:S05]  /*5620*/  IADD3 R11, P0, PT, R23, R14, RZ ;  /* 0x0000000e170b7210 */ /* 0x001fca0007f1e0ff */
[----:B------:R-:W-:Y:S01]  /*5630*/  IMAD.X R16, RZ, RZ, R20, P0 ;  /* 0x000000ffff107224 */ /* 0x000fe200000e0614 */
[----:B------:R-:W-:-:S04]  /*5640*/  LEA R26, P0, R11, UR6, 0x2 ;  /* 0x000000060b1a7c11 */ /* 0x000fc8000f8010ff */
[----:B------:R-:W-:Y:S02]  /*5650*/  LEA.HI.X R27, R11, UR7, R16, 0x2, P0 ;  /* 0x000000070b1b7c11 */ /* 0x000fe400080f1410 */
[----:B------:R-:W-:-:S03]  /*5660*/  IADD3 R11, PT, PT, R23, 0x1, RZ ;  /* 0x00000001170b7810 */ /* 0x000fc60007ffe0ff */
[----:B------:R-:W2:Y:S01]  /*5670*/  LDG.E R26, desc[UR8][R26.64] ;  /* 0x000000081a1a7981 */ /* 0x000ea2000c1e1900 */
[----:B------:R-:W-:-:S05]  /*5680*/  IADD3 R11, P0, PT, R11, R14, RZ ;  /* 0x0000000e0b0b7210 */ /* 0x000fca0007f1e0ff */
[----:B------:R-:W-:Y:S01]  /*5690*/  IMAD.X R16, RZ, RZ, R20, P0 ;  /* 0x000000ffff107224 */ /* 0x000fe200000e0614 */
[----:B------:R-:W-:-:S04]  /*56a0*/  LEA R24, P0, R11, UR6, 0x2 ;  /* 0x000000060b187c11 */ /* 0x000fc8000f8010ff */
[----:B------:R-:W-:Y:S01]  /*56b0*/  LEA.HI.X R25, R11, UR7, R16, 0x2, P0 ;  /* 0x000000070b197c11 */ /* 0x000fe200080f1410 */
[----:B------:R-:W-:-:S04]  /*56c0*/  VIADD R11, R23, 0x2 ;  /* 0x00000002170b7836 */ /* 0x000fc80000000000 */
[----:B------:R-:W3:Y:S01]  /*56d0*/  LDG.E R24, desc[UR8][R24.64] ;  /* 0x0000000818187981 */ /* 0x000ee2000c1e1900 */
[----:B------:R-:W-:-:S04]  /*56e0*/  IADD3 R11, P0, PT, R11, R14, RZ ;  /* 0x0000000e0b0b7210 */ /* 0x000fc80007f1e0ff */
[----:B------:R-:W-:Y:S02]  /*56f0*/  IADD3.X R18, PT, PT, RZ, R20, RZ, P0, !PT ;  /* 0x00000014ff127210 */ /* 0x000fe400007fe4ff */
[----:B------:R-:W-:-:S04]  /*5700*/  LEA R16, P0, R11, UR6, 0x2 ;  /* 0x000000060b107c11 */ /* 0x000fc8000f8010ff */
[----:B------:R-:W-:Y:S01]  /*5710*/  LEA.HI.X R17, R11, UR7, R18, 0x2, P0 ;  /* 0x000000070b117c11 */ /* 0x000fe200080f1412 */
[----:B------:R-:W-:-:S04]  /*5720*/  VIADD R11, R23, 0x3 ;  /* 0x00000003170b7836 */ /* 0x000fc80000000000 */
[----:B------:R0:W4:Y:S01]  /*5730*/  LDG.E R22, desc[UR8][R16.64] ;  /* 0x0000000810167981 */ /* 0x000122000c1e1900 */
[----:B------:R-:W-:-:S05]  /*5740*/  IADD3 R11, P0, PT, R11, R14, RZ ;  /* 0x0000000e0b0b7210 */ /* 0x000fca0007f1e0ff */
[----:B------:R-:W-:Y:S01]  /*5750*/  IMAD.X R18, RZ, RZ, R20, P0 ;  /* 0x000000ffff127224 */ /* 0x000fe200000e0614 */
[----:B------:R-:W-:-:S04]  /*5760*/  LEA R32, P0, R11, UR6, 0x2 ;  /* 0x000000060b207c11 */ /* 0x000fc8000f8010ff */
[----:B------:R-:W-:Y:S02]  /*5770*/  LEA.HI.X R33, R11, UR7, R18, 0x2, P0 ;  /* 0x000000070b217c11 */ /* 0x000fe400080f1412 */
[----:B------:R-:W-:-:S03]  /*5780*/  IADD3 R11, PT, PT, R23, 0x4, RZ ;  /* 0x00000004170b7810 */ /* 0x000fc60007ffe0ff */
[----:B------:R-:W5:Y:S01]  /*5790*/  LDG.E R32, desc[UR8][R32.64] ;  /* 0x0000000820207981 */ /* 0x000f62000c1e1900 */
[----:B------:R-:W-:-:S05]  /*57a0*/  IADD3 R11, P0, PT, R11, R14, RZ ;  /* 0x0000000e0b0b7210 */ /* 0x000fca0007f1e0ff */
[----:B------:R-:W-:Y:S01]  /*57b0*/  IMAD.X R18, RZ, RZ, R20, P0 ;  /* 0x000000ffff127224 */ /* 0x000fe200000e0614 */
[----:B------:R-:W-:-:S04]  /*57c0*/  LEA R30, P0, R11, UR6, 0x2 ;  /* 0x000000060b1e7c11 */ /* 0x000fc8000f8010ff */
[----:B------:R-:W-:Y:S01]  /*57d0*/  LEA.HI.X R31, R11, UR7, R18, 0x2, P0 ;  /* 0x000000070b1f7c11 */ /* 0x000fe200080f1412 */
[----:B------:R-:W-:-:S04]  /*57e0*/  VIADD R11, R23, 0x5 ;  /* 0x00000005170b7836 */ /* 0x000fc80000000000 */
[----:B------:R-:W5:Y:S01]  /*57f0*/  LDG.E R30, desc[UR8][R30.64] ;  /* 0x000000081e1e7981 */ /* 0x000f62000c1e1900 */
[----:B------:R-:W-:Y:S01]  /*5800*/  IADD3 R11, P0, PT, R11, R14, RZ ;  /* 0x0000000e0b0b7210 */ /* 0x000fe20007f1e0ff */
[----:B------:R-:W-:-:S03]  /*5810*/  VIADD R19, R23, 0x6 ;  /* 0x0000000617137836 */ /* 0x000fc60000000000 */
[----:B------:R-:W-:Y:S02]  /*5820*/  IADD3.X R18, PT, PT, RZ, R20, RZ, P0, !PT ;  /* 0x00000014ff127210 */ /* 0x000fe400007fe4ff */
[----:B0-----:R-:W-:-:S04]  /*5830*/  LEA R16, P0, R11, UR6, 0x2 ;  /* 0x000000060b107c11 */ /* 0x001fc8000f8010ff */
[----:B------:R-:W-:Y:S02]  /*5840*/  LEA.HI.X R17, R11, UR7, R18, 0x2, P0 ;  /* 0x000000070b117c11 */ /* 0x000fe400080f1412 */
[----:B------:R-:W-:Y:S01]  /*5850*/  IADD3 R19, P0, PT, R19, R14, RZ ;  /* 0x0000000e13137210 */ /* 0x000fe20007f1e0ff */
[----:B------:R-:W-:Y:S02]  /*5860*/  VIADD R25, R23, 0x7 ;  /* 0x0000000717197836 */ /* 0x000fe40000000000 */
[----:B------:R0:W5:Y:S01]  /*5870*/  LDG.E R16, desc[UR8][R16.64] ;  /* 0x0000000810107981 */ /* 0x000162000c1e1900 */
[----:B------:R-:W-:Y:S01]  /*5880*/  IADD3.X R34, PT, PT, RZ, R20, RZ, P0, !PT ;  /* 0x00000014ff227210 */ /* 0x000fe200007fe4ff */
[----:B------:R-:W-:Y:S01]  /*5890*/  VIADD R11, R10, UR4 ;  /* 0x000000040a0b7c36 */ /* 0x000fe20008000000 */
[----:B------:R-:W-:-:S04]  /*58a0*/  LEA R18, P0, R19, UR6, 0x2 ;  /* 0x0000000613127c11 */ /* 0x000fc8000f8010ff */
[----:B------:R-:W-:Y:S02]  /*58b0*/  LEA.HI.X R19, R19, UR7, R34, 0x2, P0 ;  /* 0x0000000713137c11 */ /* 0x000fe400080f1422 */
[----:B------:R-:W-:Y:S02]  /*58c0*/  LEA R11, R11, UR5, 0x2 ;  /* 0x000000050b0b7c11 */ /* 0x000fe4000f8e10ff */
[----:B0-----:R-:W-:Y:S01]  /*58d0*/  IADD3 R17, P0, PT, R25, R14, RZ ;  /* 0x0000000e19117210 */ /* 0x001fe20007f1e0ff */
[----:B------:R0:W5:Y:S04]  /*58e0*/  LDG.E R18, desc[UR8][R18.64] ;  /* 0x0000000812127981 */ /* 0x000168000c1e1900 */
[----:B------:R-:W-:Y:S01]  /*58f0*/  IMAD.X R34, RZ, RZ, R20, P0 ;  /* 0x000000ffff227224 */ /* 0x000fe200000e0614 */
[----:B------:R-:W-:-:S04]  /*5900*/  LEA R36, P0, R17, UR6, 0x2 ;  /* 0x0000000611247c11 */ /* 0x000fc8000f8010ff */
[----:B------:R-:W-:-:S05]  /*5910*/  LEA.HI.X R37, R17, UR7, R34, 0x2, P0 ;  /* 0x0000000711257c11 */ /* 0x000fca00080f1422 */
[----:B------:R-:W5:Y:S01]  /*5920*/  LDG.E R36, desc[UR8][R36.64] ;  /* 0x0000000824247981 */ /* 0x000f62000c1e1900 */
[----:B------:R-:W-:-:S04]  /*5930*/  IADD3 R17, PT, PT, R23, 0x8, RZ ;  /* 0x0000000817117810 */ /* 0x000fc80007ffe0ff */
[----:B------:R-:W-:Y:S01]  /*5940*/  IADD3 R17, P0, PT, R17, R14, RZ ;  /* 0x0000000e11117210 */ /* 0x000fe20007f1e0ff */
[----:B--2---:R1:W-:Y:S04]  /*5950*/  STS [R11], R26 ;  /* 0x0000001a0b007388 */ /* 0x0043e80000000800 */
[----:B-1----:R-:W-:Y:S01]  /*5960*/  IMAD.X R26, RZ, RZ, R20, P0 ;  /* 0x000000ffff1a7224 */ /* 0x002fe200000e0614 */
[----:B------:R-:W-:-:S04]  /*5970*/  LEA R34, P0, R17, UR6, 0x2 ;  /* 0x0000000611227c11 */ /* 0x000fc8000f8010ff */
[----:B------:R-:W-:Y:S01]  /*5980*/  LEA.HI.X R35, R17, UR7, R26, 0x2, P0 ;  /* 0x0000000711237c11 */ /* 0x000fe200080f141a */
[----:B------:R-:W-:Y:S01]  /*5990*/  VIADD R17, R23, 0x9 ;  /* 0x0000000917117836 */ /* 0x000fe20000000000 */
[----:B---3--:R1:W-:Y:S04]  /*59a0*/  STS [R11+0x4], R24 ;  /* 0x000004180b007388 */ /* 0x0083e80000000800 */
[----:B------:R-:W-:Y:S01]  /*59b0*/  IADD3 R17, P0, PT, R17, R14, RZ ;  /* 0x0000000e11117210 */ /* 0x000fe20007f1e0ff */
[----:B------:R-:W2:Y:S03]  /*59c0*/  LDG.E R34, desc[UR8][R34.64] ;  /* 0x0000000822227981 */ /* 0x000ea6000c1e1900 */
[----:B-1----:R-:W-:-:S02]  /*59d0*/  IADD3.X R24, PT, PT, RZ, R20, RZ, P0, !PT ;  /* 0x00000014ff187210 */ /* 0x002fc400007fe4ff */
[----:B------:R-:W-:-:S04]  /*59e0*/  LEA R26, P0, R17, UR6, 0x2 ;  /* 0x00000006111a7c11 */ /* 0x000fc8000f8010ff */
[----:B------:R-:W-:Y:S01]  /*59f0*/  LEA.HI.X R27, R17, UR7, R24, 0x2, P0 ;  /* 0x00000007111b7c11 */ /* 0x000fe200080f1418 */
[----:B------:R-:W-:-:S05]  /*5a00*/  VIADD R17, R23, 0xa ;  /* 0x0000000a17117836 */ /* 0x000fca0000000000 */
[----:B------:R-:W-:-:S05]  /*5a10*/  IADD3 R17, P0, PT, R17, R14, RZ ;  /* 0x0000000e11117210 */ /* 0x000fca0007f1e0ff */
[----:B0-----:R-:W-:Y:S01]  /*5a20*/  IMAD.X R19, RZ, RZ, R20, P0 ;  /* 0x000000ffff137224 */ /* 0x001fe200000e0614 */
[----:B------:R-:W-:-:S04]  /*5a30*/  LEA R24, P0, R17, UR6, 0x2 ;  /* 0x0000000611187c11 */ /* 0x000fc8000f8010ff */
[----:B------:R-:W-:Y:S02]  /*5a40*/  LEA.HI.X R25, R17, UR7, R19, 0x2, P0 ;  /* 0x0000000711197c11 */ /* 0x000fe400080f1413 */
[----:B------:R-:W-:Y:S01]  /*5a50*/  IADD3 R17, PT, PT, R23, 0xb, RZ ;  /* 0x0000000b17117810 */ /* 0x000fe20007ffe0ff */
[----:B----4-:R-:W-:Y:S03]  /*5a60*/  STS [R11+0x8], R22 ;  /* 0x000008160b007388 */ /* 0x010fe60000000800 */
[----:B------:R-:W-:Y:S01]  /*5a70*/  IADD3 R17, P0, PT, R17, R14, RZ ;  /* 0x0000000e11117210 */ /* 0x000fe20007f1e0ff */
[----:B-----5:R0:W-:Y:S04]  /*5a80*/  STS [R11+0xc], R32 ;  /* 0x00000c200b007388 */ /* 0x0201e80000000800 */
[----:B------:R1:W-:Y:S01]  /*5a90*/  STS [R11+0x10], R30 ;  /* 0x0000101e0b007388 */ /* 0x0003e20000000800 */
[----:B0-----:R-:W-:-:S03]  /*5aa0*/  IMAD.X R32, RZ, RZ, R20, P0 ;  /* 0x000000ffff207224 */ /* 0x001fc600000e0614 */
[----:B------:R0:W3:Y:S01]  /*5ab0*/  LDG.E R22, desc[UR8][R26.64] ;  /* 0x000000081a167981 */ /* 0x0000e2000c1e1900 */
[----:B------:R-:W-:-:S03]  /*5ac0*/  IADD3 R19, PT, PT, R23, 0xe, RZ ;  /* 0x0000000e17137810 */ /* 0x000fc60007ffe0ff */
[----:B------:R4:W5:Y:S01]  /*5ad0*/  LDG.E R24, desc[UR8][R24.64] ;  /* 0x0000000818187981 */ /* 0x000962000c1e1900 */
[----:B0-----:R-:W-:-:S04]  /*5ae0*/  LEA R26, P0, R17, UR6, 0x2 ;  /* 0x00000006111a7c11 */ /* 0x001fc8000f8010ff */
[----:B------:R-:W-:Y:S01]  /*5af0*/  LEA.HI.X R27, R17, UR7, R32, 0x2, P0 ;  /* 0x00000007111b7c11 */ /* 0x000fe200080f1420 */
[----:B------:R-:W-:Y:S01]  /*5b00*/  VIADD R17, R23, 0xc ;  /* 0x0000000c17117836 */ /* 0x000fe20000000000 */
[----:B------:R0:W-:Y:S04]  /*5b10*/  STS [R11+0x14], R16 ;  /* 0x000014100b007388 */ /* 0x0001e80000000800 */
[----:B------:R-:W-:Y:S01]  /*5b20*/  IADD3 R17, P0, PT, R17, R14, RZ ;  /* 0x0000000e11117210 */ /* 0x000fe20007f1e0ff */
[----:B------:R-:W5:Y:S03]  /*5b30*/  LDG.E R26, desc[UR8][R26.64] ;  /* 0x000000081a1a7981 */ /* 0x000f66000c1e1900 */
[----:B------:R-:W-:-:S02]  /*5b40*/  IADD3.X R32, PT, PT, RZ, R20, RZ, P0, !PT ;  /* 0x00000014ff207210 */ /* 0x000fc400007fe4ff */
[----:B-1----:R-:W-:-:S04]  /*5b50*/  LEA R30, P0, R17, UR6, 0x2 ;  /* 0x00000006111e7c11 */ /* 0x002fc8000f8010ff */
[----:B------:R-:W-:Y:S01]  /*5b60*/  LEA.HI.X R31, R17, UR7, R32, 0x2, P0 ;  /* 0x00000007111f7c11 */ /* 0x000fe200080f1420 */
[----:B------:R-:W-:Y:S01]  /*5b70*/  VIADD R17, R23, 0xd ;  /* 0x0000000d17117836 */ /* 0x000fe20000000000 */
[----:B------:R1:W-:Y:S04]  /*5b80*/  STS [R11+0x18], R18 ;  /* 0x000018120b007388 */ /* 0x0003e80000000800 */
[----:B------:R-:W-:Y:S01]  /*5b90*/  IADD3 R17, P0, PT, R17, R14, RZ ;  /* 0x0000000e11117210 */ /* 0x000fe20007f1e0ff */
[----:B------:R-:W5:Y:S04]  /*5ba0*/  LDG.E R30, desc[UR8][R30.64] ;  /* 0x000000081e1e7981 */ /* 0x000f68000c1e1900 */
[----:B------:R-:W-:Y:S01]  /*5bb0*/  IMAD.X R32, RZ, RZ, R20, P0 ;  /* 0x000000ffff207224 */ /* 0x000fe200000e0614 */
[----:B0-----:R-:W-:-:S04]  /*5bc0*/  LEA R16, P0, R17, UR6, 0x2 ;  /* 0x0000000611107c11 */ /* 0x001fc8000f8010ff */
[----:B------:R-:W-:Y:S02]  /*5bd0*/  LEA.HI.X R17, R17, UR7, R32, 0x2, P0 ;  /* 0x0000000711117c11 */ /* 0x000fe400080f1420 */
[----:B------:R-:W-:Y:S01]  /*5be0*/  IADD3 R19, P0, PT, R19, R14, RZ ;  /* 0x0000000e13137210 */ /* 0x000fe20007f1e0ff */
[----:B------:R-:W-:Y:S01]  /*5bf0*/  VIADD R23, R23, 0xf ;  /* 0x0000000f17177836 */ /* 0x000fe20000000000 */
[----:B------:R0:W-:Y:S03]  /*5c00*/  STS [R11+0x1c], R36 ;  /* 0x00001c240b007388 */ /* 0x0001e60000000800 */
[----:B----4-:R-:W-:Y:S01]  /*5c10*/  IMAD.X R25, RZ, RZ, R20, P0 ;  /* 0x000000ffff197224 */ /* 0x010fe200000e0614 */
[C---:B-1----:R-:W-:Y:S01]  /*5c20*/  LEA R18, P0, R19.reuse, UR6, 0x2 ;  /* 0x0000000613127c11 */ /* 0x042fe2000f8010ff */
[----:B------:R1:W4:Y:S03]  /*5c30*/  LDG.E R32, desc[UR8][R16.64] ;  /* 0x0000000810207981 */ /* 0x000326000c1e1900 */
[----:B------:R-:W-:-:S02]  /*5c40*/  LEA.HI.X R19, R19, UR7, R25, 0x2, P0 ;  /* 0x0000000713137c11 */ /* 0x000fc400080f1419 */
[----:B------:R-:W-:-:S03]  /*5c50*/  IADD3 R23, P0, PT, R23, R14, RZ ;  /* 0x0000000e17177210 */ /* 0x000fc60007f1e0ff */
[----:B------:R-:W4:Y:S01]  /*5c60*/  LDG.E R18, desc[UR8][R18.64] ;  /* 0x0000000812127981 */ /* 0x000f22000c1e1900 */
[----:B0-----:R-:W-:Y:S02]  /*5c70*/  IADD3.X R36, PT, PT, RZ, R20, RZ, P0, !PT ;  /* 0x00000014ff247210 */ /* 0x001fe400007fe4ff */
[----:B-1----:R-:W-:-:S04]  /*5c80*/  LEA R16, P0, R23, UR6, 0x2 ;  /* 0x0000000617107c11 */ /* 0x002fc8000f8010ff */
[----:B------:R-:W-:-:S05]  /*5c90*/  LEA.HI.X R17, R23, UR7, R36, 0x2, P0 ;  /* 0x0000000717117c11 */ /* 0x000fca00080f1424 */
[----:B------:R-:W4:Y:S01]  /*5ca0*/  LDG.E R16, desc[UR8][R16.64] ;  /* 0x0000000810107981 */ /* 0x000f22000c1e1900 */
[----:B------:R-:W-:-:S06]  /*5cb0*/  UIADD3 UR4, UPT, UPT, UR4, 0x10, URZ ;  /* 0x0000001004047890 */ /* 0x000fcc000fffe0ff */
[----:B------:R-:W-:Y:S01]  /*5cc0*/  ISETP.NE.AND P0, PT, R21, UR4, PT ;  /* 0x0000000415007c0c */ /* 0x000fe2000bf05270 */
[----:B--2---:R0:W-:Y:S04]  /*5cd0*/  STS [R11+0x20], R34 ;  /* 0x000020220b007388 */ /* 0x0041e80000000800 */
[----:B---3--:R0:W-:Y:S04]  /*5ce0*/  STS [R11+0x24], R22 ;  /* 0x000024160b007388 */ /* 0x0081e80000000800 */
[----:B-----5:R0:W-:Y:S04]  /*5cf0*/  STS [R11+0x28], R24 ;  /* 0x000028180b007388 */ /* 0x0201e80000000800 */
[----:B------:R0:W-:Y:S04]  /*5d00*/  STS [R11+0x2c], R26 ;  /* 0x00002c1a0b007388 */ /* 0x0001e80000000800 */
[----:B------:R0:W-:Y:S04]  /*5d10*/  STS [R11+0x30], R30 ;  /* 0x0000301e0b007388 */ /* 0x0001e80000000800 */
[----:B----4-:R0:W-:Y:S04]  /*5d20*/  STS [R11+0x34], R32 ;  /* 0x000034200b007388 */ /* 0x0101e80000000800 */
[----:B------:R0:W-:Y:S04]  /*5d30*/  STS [R11+0x38], R18 ;  /* 0x000038120b007388 */ /* 0x0001e80000000800 */
[----:B------:R0:W-:Y:S01]  /*5d40*/  STS [R11+0x3c], R16 ;  /* 0x00003c100b007388 */ /* 0x0001e20000000800 */
[----:B------:R-:W-:Y:S05]  /*5d50*/  @P0 BRA `(.L_x_41) ;  /* 0xfffffff8002c0947 */ /* 0x000fea000383ffff */
.L_x_40:
[----:B0-----:R-:W-:-:S04]  /*5d60*/  LOP3.LUT R16, R7, 0xf, RZ, 0xc0, !PT ;  /* 0x0000000f07107812 */ /* 0x001fc800078ec0ff */
[----:B------:R-:W-:-:S13]  /*5d70*/  ISETP.NE.AND P0, PT, R16, RZ, PT ;  /* 0x000000ff1000720c */ /* 0x000fda0003f05270 */
[----:B------:R-:W-:Y:S05]  /*5d80*/  @!P0 BRA `(.L_x_3) ;  /* 0x0000000400d08947 */ /* 0x000fea0003800000 */
[----:B------:R-:W-:Y:S02]  /*5d90*/  ISETP.GE.U32.AND P1, PT, R16, 0x8, PT ;  /* 0x000000081000780c */ /* 0x000fe40003f26070 */
[----:B------:R-:W-:-:S04]  /*5da0*/  LOP3.LUT R11, R7, 0x7, RZ, 0xc0, !PT ;  /* 0x00000007070b7812 */ /* 0x000fc800078ec0ff */
[----:B------:R-:W-:-:S07]  /*5db0*/  ISETP.NE.AND P0, PT, R11, RZ, PT ;  /* 0x000000ff0b00720c */ /* 0x000fce0003f05270 */
[----:B------:R-:W-:Y:S06]  /*5dc0*/  @!P1 BRA `(.L_x_42) ;  /* 0x0000000000ec9947 */ /* 0x000fec0003800000 */
[----:B------:R-:W-:-:S05]  /*5dd0*/  IMAD.IADD R27, R2, 0x1, R21 ;  /* 0x00000001021b7824 */ /* 0x000fca00078e0215 */
[----:B------:R-:W-:-:S05]  /*5de0*/  IADD3 R16, P1, PT, R27, R14, RZ ;  /* 0x0000000e1b107210 */ /* 0x000fca0007f3e0ff */
[----:B------:R-:W-:Y:S01]  /*5df0*/  IMAD.X R17, RZ, RZ, R20, P1 ;  /* 0x000000ffff117224 */ /* 0x000fe200008e0614 */
[----:B------:R-:W-:-:S04]  /*5e00*/  LEA R32, P1, R16, UR6, 0x2 ;  /* 0x0000000610207c11 */ /* 0x000fc8000f8210ff */
[----:B------:R-:W-:-:S05]  /*5e10*/  LEA.HI.X R33, R16, UR7, R17, 0x2, P1 ;  /* 0x0000000710217c11 */ /* 0x000fca00088f1411 */
[----:B------:R-:W2:Y:S01]  /*5e20*/  LDG.E R32, desc[UR8][R32.64] ;  /* 0x0000000820207981 */ /* 0x000ea2000c1e1900 */
[----:B------:R-:W-:-:S04]  /*5e30*/  IADD3 R17, PT, PT, R27, 0x1, RZ ;  /* 0x000000011b117810 */ /* 0x000fc80007ffe0ff */
[----:B------:R-:W-:-:S05]  /*5e40*/  IADD3 R17, P1, PT, R17, R14, RZ ;  /* 0x0000000e11117210 */ /* 0x000fca0007f3e0ff */
[----:B------:R-:W-:Y:S01]  /*5e50*/  IMAD.X R16, RZ, RZ, R20, P1 ;  /* 0x000000ffff107224 */ /* 0x000fe200008e0614 */
[----:B------:R-:W-:-:S04]  /*5e60*/  LEA R30, P1, R17, UR6, 0x2 ;  /* 0x00000006111e7c11 */ /* 0x000fc8000f8210ff */
[----:B------:R-:W-:Y:S01]  /*5e70*/  LEA.HI.X R31, R17, UR7, R16, 0x2, P1 ;  /* 0x00000007111f7c11 */ /* 0x000fe200088f1410 */
[C---:B------:R-:W-:Y:S02]  /*5e80*/  VIADD R17, R27.reuse, 0x2 ;  /* 0x000000021b117836 */ /* 0x040fe40000000000 */
[----:B------:R-:W-:Y:S02]  /*5e90*/  VIADD R19, R27, 0x3 ;  /* 0x000000031b137836 */ /* 0x000fe40000000000 */
[----:B------:R-:W3:Y:S01]  /*5ea0*/  LDG.E R30, desc[UR8][R30.64] ;  /* 0x000000081e1e7981 */ /* 0x000ee2000c1e1900 */
[----:B------:R-:W-:-:S04]  /*5eb0*/  IADD3 R17, P1, PT, R17, R14, RZ ;  /* 0x0000000e11117210 */ /* 0x000fc80007f3e0ff */
[----:B------:R-:W-:Y:S02]  /*5ec0*/  IADD3.X R18, PT, PT, RZ, R20, RZ, P1, !PT ;  /* 0x00000014ff127210 */ /* 0x000fe40000ffe4ff */
[----:B------:R-:W-:-:S04]  /*5ed0*/  LEA R16, P1, R17, UR6, 0x2 ;  /* 0x0000000611107c11 */ /* 0x000fc8000f8210ff */
[----:B------:R-:W-:Y:S02]  /*5ee0*/  LEA.HI.X R17, R17, UR7, R18, 0x2, P1 ;  /* 0x0000000711117c11 */ /* 0x000fe400088f1412 */
[----:B------:R-:W-:Y:S01]  /*5ef0*/  IADD3 R18, P1, PT, R19, R14, RZ ;  /* 0x0000000e13127210 */ /* 0x000fe20007f3e0ff */
[----:B------:R-:W-:Y:S02]  /*5f00*/  VIADD R19, R27, 0x4 ;  /* 0x000000041b137836 */ /* 0x000fe40000000000 */
[----:B------:R0:W4:Y:S01]  /*5f10*/  LDG.E R22, desc[UR8][R16.64] ;  /* 0x0000000810167981 */ /* 0x000122000c1e1900 */
[----:B------:R-:W-:Y:S02]  /*5f20*/  IADD3.X R23, PT, PT, RZ, R20, RZ, P1, !PT ;  /* 0x00000014ff177210 */ /* 0x000fe40000ffe4ff */
[----:B------:R-:W-:Y:S02]  /*5f30*/  IADD3 R19, P2, PT, R19, R14, RZ ;  /* 0x0000000e13137210 */ /* 0x000fe40007f5e0ff */
[----:B------:R-:W-:-:S03]  /*5f40*/  LEA R34, P1, R18, UR6, 0x2 ;  /* 0x0000000612227c11 */ /* 0x000fc6000f8210ff */
[----:B------:R-:W-:Y:S01]  /*5f50*/  IMAD.X R24, RZ, RZ, R20, P2 ;  /* 0x000000ffff187224 */ /* 0x000fe200010e0614 */
[----:B------:R-:W-:Y:S02]  /*5f60*/  LEA.HI.X R35, R18, UR7, R23, 0x2, P1 ;  /* 0x0000000712237c11 */ /* 0x000fe400088f1417 */
[----:B------:R-:W-:Y:S02]  /*5f70*/  LEA R18, P1, R19, UR6, 0x2 ;  /* 0x0000000613127c11 */ /* 0x000fe4000f8210ff */
[C---:B0-----:R-:W-:Y:S01]  /*5f80*/  IADD3 R17, PT, PT, R27.reuse, 0x5, RZ ;  /* 0x000000051b117810 */ /* 0x041fe20007ffe0ff */
[----:B------:R-:W-:Y:S01]  /*5f90*/  VIADD R31, R27, 0x6 ;  /* 0x000000061b1f7836 */ /* 0x000fe20000000000 */
[----:B------:R-:W-:Y:S01]  /*5fa0*/  LEA.HI.X R19, R19, UR7, R24, 0x2, P1 ;  /* 0x0000000713137c11 */ /* 0x000fe200088f1418 */
[----:B------:R-:W5:Y:S01]  /*5fb0*/  LDG.E R23, desc[UR8][R34.64] ;  /* 0x0000000822177981 */ /* 0x000f62000c1e1900 */
[----:B------:R-:W-:-:S03]  /*5fc0*/  IADD3 R17, P1, PT, R17, R14, RZ ;  /* 0x0000000e11117210 */ /* 0x000fc60007f3e0ff */
[----:B------:R0:W5:Y:S01]  /*5fd0*/  LDG.E R24, desc[UR8][R18.64] ;  /* 0x0000000812187981 */ /* 0x000162000c1e1900 */
[----:B------:R-:W-:Y:S02]  /*5fe0*/  IMAD.IADD R25, R10, 0x1, R21 ;  /* 0x000000010a197824 */ /* 0x000fe400078e0215 */
[----:B------:R-:W-:Y:S01]  /*5ff0*/  IMAD.X R26, RZ, RZ, R20, P1 ;  /* 0x000000ffff1a7224 */ /* 0x000fe200008e0614 */
[----:B------:R-:W-:Y:S01]  /*6000*/  LEA R16, P1, R17, UR6, 0x2 ;  /* 0x0000000611107c11 */ /* 0x000fe2000f8210ff */
[----:B------:R-:W-:Y:S01]  /*6010*/  VIADD R27, R27, 0x7 ;  /* 0x000000071b1b7836 */ /* 0x000fe20000000000 */
[----:B------:R-:W-:Y:S02]  /*6020*/  LEA R25, R25, UR5, 0x2 ;  /* 0x0000000519197c11 */ /* 0x000fe4000f8e10ff */
[----:B------:R-:W-:Y:S02]  /*6030*/  LEA.HI.X R17, R17, UR7, R26, 0x2, P1 ;  /* 0x0000000711117c11 */ /* 0x000fe400088f141a */
[----:B0-----:R-:W-:-:S03]  /*6040*/  IADD3 R19, P1, PT, R31, R14, RZ ;  /* 0x0000000e1f137210 */ /* 0x001fc60007f3e0ff */
[----:B------:R0:W5:Y:S01]  /*6050*/  LDG.E R26, desc[UR8][R16.64] ;  /* 0x00000008101a7981 */ /* 0x000162000c1e1900 */
[----:B------:R-:W-:Y:S02]  /*6060*/  IADD3.X R34, PT, PT, RZ, R20, RZ, P1, !PT ;  /* 0x00000014ff227210 */ /* 0x000fe40000ffe4ff */
[----:B------:R-:W-:-:S04]  /*6070*/  LEA R18, P1, R19, UR6, 0x2 ;  /* 0x0000000613127c11 */ /* 0x000fc8000f8210ff */
[----:B------:R-:W-:Y:S02]  /*6080*/  LEA.HI.X R19, R19, UR7, R34, 0x2, P1 ;  /* 0x0000000713137c11 */ /* 0x000fe400088f1422 */
[----:B------:R-:W-:-:S03]  /*6090*/  IADD3 R27, P1, PT, R27, R14, RZ ;  /* 0x0000000e1b1b7210 */ /* 0x000fc60007f3e0ff */
[----:B------:R-:W5:Y:S04]  /*60a0*/  LDG.E R18, desc[UR8][R18.64] ;  /* 0x0000000812127981 */ /* 0x000f68000c1e1900 */
[----:B--2---:R1:W-:Y:S02]  /*60b0*/  STS [R25], R32 ;  /* 0x0000002019007388 */ /* 0x0043e40000000800 */
[----:B-1----:R-:W-:Y:S01]  /*60c0*/  IMAD.X R32, RZ, RZ, R20, P1 ;  /* 0x000000ffff207224 */ /* 0x002fe200008e0614 */
[----:B0-----:R-:W-:-:S04]  /*60d0*/  LEA R16, P1, R27, UR6, 0x2 ;  /* 0x000000061b107c11 */ /* 0x001fc8000f8210ff */
[----:B------:R-:W-:-:S05]  /*60e0*/  LEA.HI.X R17, R27, UR7, R32, 0x2, P1 ;  /* 0x000000071b117c11 */ /* 0x000fca00088f1420 */
[----:B------:R-:W2:Y:S04]  /*60f0*/  LDG.E R16, desc[UR8][R16.64] ;  /* 0x0000000810107981 */ /* 0x000ea8000c1e1900 */
[----:B---3--:R0:W-:Y:S04]  /*6100*/  STS [R25+0x4], R30 ;  /* 0x0000041e19007388 */ /* 0x0081e80000000800 */
[----:B----4-:R0:W-:Y:S04]  /*6110*/  STS [R25+0x8], R22 ;  /* 0x0000081619007388 */ /* 0x0101e80000000800 */
[----:B-----5:R0:W-:Y:S04]  /*6120*/  STS [R25+0xc], R23 ;  /* 0x00000c1719007388 */ /* 0x0201e80000000800 */
[----:B------:R0:W-:Y:S04]  /*6130*/  STS [R25+0x10], R24 ;  /* 0x0000101819007388 */ /* 0x0001e80000000800 */
[----:B------:R0:W-:Y:S04]  /*6140*/  STS [R25+0x14], R26 ;  /* 0x0000141a19007388 */ /* 0x0001e80000000800 */
[----:B------:R0:W-:Y:S01]  /*6150*/  STS [R25+0x18], R18 ;  /* 0x0000181219007388 */ /* 0x0001e20000000800 */
[----:B------:R-:W-:-:S03]  /*6160*/  IADD3 R21, PT, PT, R21, 0x8, RZ ;  /* 0x0000000815157810 */ /* 0x000fc60007ffe0ff */
[----:B--2---:R0:W-:Y:S04]  /*6170*/  STS [R25+0x1c], R16 ;  /* 0x00001c1019007388 */ /* 0x0041e80000000800 */
.L_x_42:
[----:B------:R-:W-:Y:S05]  /*6180*/  @!P0 BRA `(.L_x_3) ;  /* 0x0000000000d08947 */ /* 0x000fea0003800000 */
[----:B------:R-:W-:Y:S02]  /*6190*/  ISETP.GE.U32.AND P1, PT, R11, 0x4, PT ;  /* 0x000000040b00780c */ /* 0x000fe40003f26070 */
[----:B------:R-:W-:-:S04]  /*61a0*/  LOP3.LUT R7, R7, 0x3, RZ, 0xc0, !PT ;  /* 0x0000000307077812 */ /* 0x000fc800078ec0ff */
[----:B------:R-:W-:-:S07]  /*61b0*/  ISETP.NE.AND P0, PT, R7, RZ, PT ;  /* 0x000000ff0700720c */ /* 0x000fce0003f05270 */
[----:B------:R-:W-:Y:S06]  /*61c0*/  @!P1 BRA `(.L_x_43) ;  /* 0x00000000007c9947 */ /* 0x000fec0003800000 */
[----:B------:R-:W-:-:S04]  /*61d0*/  IMAD.IADD R17, R2, 0x1, R21 ;  /* 0x0000000102117824 */ /* 0x000fc800078e0215 */
[C---:B------:R-:W-:Y:S01]  /*61e0*/  VIADD R19, R17.reuse, 0x1 ;  /* 0x0000000111137836 */ /* 0x040fe20000000000 */
[CC--:B------:R-:W-:Y:S02]  /*61f0*/  IADD3 R11, P1, PT, R17.reuse, R14.reuse, RZ ;  /* 0x0000000e110b7210 */ /* 0x0c0fe40007f3e0ff */
[----:B0-----:R-:W-:Y:S02]  /*6200*/  IADD3 R23, PT, PT, R17, 0x2, RZ ;  /* 0x0000000211177810 */ /* 0x001fe40007ffe0ff */
[----:B------:R-:W-:Y:S01]  /*6210*/  IADD3 R16, P2, PT, R19, R14, RZ ;  /* 0x0000000e13107210 */ /* 0x000fe20007f5e0ff */
[----:B------:R-:W-:Y:S01]  /*6220*/  IMAD.X R18, RZ, RZ, R20, P1 ;  /* 0x000000ffff127224 */ /* 0x000fe200008e0614 */
[----:B------:R-:W-:Y:S01]  /*6230*/  LEA R24, P1, R11, UR6, 0x2 ;  /* 0x000000060b187c11 */ /* 0x000fe2000f8210ff */
[----:B------:R-:W-:Y:S01]  /*6240*/  VIADD R19, R17, 0x3 ;  /* 0x0000000311137836 */ /* 0x000fe20000000000 */
[----:B------:R-:W-:Y:S02]  /*6250*/  IADD3.X R17, PT, PT, RZ, R20, RZ, P2, !PT ;  /* 0x00000014ff117210 */ /* 0x000fe400017fe4ff */
[----:B------:R-:W-:-:S02]  /*6260*/  LEA R22, P2, R16, UR6, 0x2 ;  /* 0x0000000610167c11 */ /* 0x000fc4000f8410ff */
[-C--:B------:R-:W-:Y:S02]  /*6270*/  IADD3 R2, P3, PT, R23, R14.reuse, RZ ;  /* 0x0000000e17027210 */ /* 0x080fe40007f7e0ff */
[----:B------:R-:W-:Y:S02]  /*6280*/  LEA.HI.X R25, R11, UR7, R18, 0x2, P1 ;  /* 0x000000070b197c11 */ /* 0x000fe400088f1412 */
[----:B------:R-:W-:Y:S02]  /*6290*/  IADD3 R11, P4, PT, R19, R14, RZ ;  /* 0x0000000e130b7210 */ /* 0x000fe40007f9e0ff */
[----:B------:R-:W-:Y:S01]  /*62a0*/  LEA.HI.X R23, R16, UR7, R17, 0x2, P2 ;  /* 0x0000000710177c11 */ /* 0x000fe200090f1411 */
[--C-:B------:R-:W-:Y:S01]  /*62b0*/  IMAD.X R17, RZ, RZ, R20.reuse, P3 ;  /* 0x000000ffff117224 */ /* 0x100fe200018e0614 */
[C---:B------:R-:W-:Y:S01]  /*62c0*/  LEA R18, P1, R2.reuse, UR6, 0x2 ;  /* 0x0000000602127c11 */ /* 0x040fe2000f8210ff */
[----:B------:R-:W-:Y:S01]  /*62d0*/  IMAD.X R26, RZ, RZ, R20, P4 ;  /* 0x000000ffff1a7224 */ /* 0x000fe200020e0614 */
[----:B------:R-:W-:Y:S01]  /*62e0*/  LEA R16, P2, R11, UR6, 0x2 ;  /* 0x000000060b107c11 */ /* 0x000fe2000f8410ff */
[----:B------:R-:W2:Y:S01]  /*62f0*/  LDG.E R24, desc[UR8][R24.64] ;  /* 0x0000000818187981 */ /* 0x000ea2000c1e1900 */
[----:B------:R-:W-:-:S02]  /*6300*/  LEA.HI.X R19, R2, UR7, R17, 0x2, P1 ;  /* 0x0000000702137c11 */ /* 0x000fc400088f1411 */
[----:B------:R-:W-:Y:S01]  /*6310*/  LEA.HI.X R17, R11, UR7, R26, 0x2, P2 ;  /* 0x000000070b117c11 */ /* 0x000fe200090f141a */
[----:B------:R-:W3:Y:S04]  /*6320*/  LDG.E R22, desc[UR8][R22.64] ;  /* 0x0000000816167981 */ /* 0x000ee8000c1e1900 */
[----:B------:R-:W4:Y:S04]  /*6330*/  LDG.E R18, desc[UR8][R18.64] ;  /* 0x0000000812127981 */ /* 0x000f28000c1e1900 */
[----:B------:R-:W5:Y:S01]  /*6340*/  LDG.E R16, desc[UR8][R16.64] ;  /* 0x0000000810107981 */ /* 0x000f62000c1e1900 */
[----:B------:R-:W-:-:S04]  /*6350*/  IADD3 R10, PT, PT, R10, R21, RZ ;  /* 0x000000150a0a7210 */ /* 0x000fc80007ffe0ff */
[----:B------:R-:W-:Y:S01]  /*6360*/  LEA R11, R10, UR5, 0x2 ;  /* 0x000000050a0b7c11 */ /* 0x000fe2000f8e10ff */
[----:B------:R-:W-:-:S04]  /*6370*/  VIADD R21, R21, 0x4 ;  /* 0x0000000415157836 */ /* 0x000fc80000000000 */
[----:B--2---:R1:W-:Y:S04]  /*6380*/  STS [R11], R24 ;  /* 0x000000180b007388 */ /* 0x0043e80000000800 */
[----:B---3--:R1:W-:Y:S04]  /*6390*/  STS [R11+0x4], R22 ;  /* 0x000004160b007388 */ /* 0x0083e80000000800 */
[----:B----4-:R1:W-:Y:S04]  /*63a0*/  STS [R11+0x8], R18 ;  /* 0x000008120b007388 */ /* 0x0103e80000000800 */
[----:B-----5:R1:W-:Y:S02]  /*63b0*/  STS [R11+0xc], R16 ;  /* 0x00000c100b007388 */ /* 0x0203e40000000800 */
.L_x_43:
[----:B------:R-:W-:Y:S05]  /*63c0*/  @!P0 BRA `(.L_x_3) ;  /* 0x0000000000408947 */ /* 0x000fea0003800000 */
[----:B------:R-:W-:Y:S01]  /*63d0*/  VIADD R2, R21, UR12 ;  /* 0x0000000c15027c36 */ /* 0x000fe20008000000 */
[----:B------:R-:W-:Y:S01]  /*63e0*/  IADD3 R7, PT, PT, -R7, RZ, RZ ;  /* 0x000000ff07077210 */ /* 0x000fe20007ffe1ff */
[----:B------:R-:W-:Y:S02]  /*63f0*/  IMAD R21, R4, UR12, R21 ;  /* 0x0000000c04157c24 */ /* 0x000fe4000f8e0215 */
[----:B------:R-:W-:-:S05]  /*6400*/  IMAD R2, R6, R9, R2 ;  /* 0x0000000906027224 */ /* 0x000fca00078e0202 */
[----:B------:R-:W-:-:S07]  /*6410*/  LEA R2, R2, UR5, 0x2 ;  /* 0x0000000502027c11 */ /* 0x000fce000f8e10ff */
.L_x_44:
[----:B------:R-:W-:-:S05]  /*6420*/  IADD3 R4, P0, PT, R21, R14, RZ ;  /* 0x0000000e15047210 */ /* 0x000fca0007f1e0ff */
[----:B------:R-:W-:Y:S01]  /*6430*/  IMAD.X R9, RZ, RZ, R20, P0 ;  /* 0x000000ffff097224 */ /* 0x000fe200000e0614 */
[----:B------:R-:W-:-:S04]  /*6440*/  LEA R10, P0, R4, UR6, 0x2 ;  /* 0x00000006040a7c11 */ /* 0x000fc8000f8010ff */
[----:B-1----:R-:W-:-:S06]  /*6450*/  LEA.HI.X R11, R4, UR7, R9, 0x2, P0 ;  /* 0x00000007040b7c11 */ /* 0x002fcc00080f1409 */
[----:B------:R-:W2:Y:S01]  /*6460*/  LDG.E R11, desc[UR8][R10.64] ;  /* 0x000000080a0b7981 */ /* 0x000ea2000c1e1900 */
[----:B------:R-:W-:Y:S01]  /*6470*/  VIADD R7, R7, 0x1 ;  /* 0x0000000107077836 */ /* 0x000fe20000000000 */
[----:B------:R-:W-:-:S04]  /*6480*/  IADD3 R21, PT, PT, R21, 0x1, RZ ;  /* 0x0000000115157810 */ /* 0x000fc80007ffe0ff */
[----:B------:R-:W-:Y:S01]  /*6490*/  ISETP.NE.AND P0, PT, R7, RZ, PT ;  /* 0x000000ff0700720c */ /* 0x000fe20003f05270 */
[----:B--2---:R1:W-:Y:S02]  /*64a0*/  STS [R2], R11 ;  /* 0x0000000b02007388 */ /* 0x0043e40000000800 */
[----:B-1----:R-:W-:-:S10]  /*64b0*/  VIADD R2, R2, 0x4 ;  /* 0x0000000402027836 */ /* 0x002fd40000000000 */
[----:B------:R-:W-:Y:S05]  /*64c0*/  @P0 BRA `(.L_x_44) ;  /* 0xfffffffc00d40947 */ /* 0x000fea000383ffff */
.L_x_3:
[----:B------:R-:W-:Y:S05]  /*64d0*/  BSYNC.RECONVERGENT B0 ;  /* 0x0000000000007941 */ /* 0x000fea0003800200 */
.L_x_0:
[----:B0---4-:R-:W0:Y:S01]  /*64e0*/  S2R R9, SR_TID.Z ;  /* 0x0000000000097919 */ /* 0x011e220000002300 */
[----:B------:R-:W4:Y:S01]  /*64f0*/  LDCU UR5, c[0x0][0x398] ;  /* 0x00007300ff0577ac */ /* 0x000f220008000800 */
[----:B-1----:R-:W-:Y:S01]  /*6500*/  IMAD.MOV.U32 R15, RZ, RZ, RZ ;  /* 0x000000ffff0f7224 */ /* 0x002fe200078e00ff */
[----:B------:R-:W1:Y:S01]  /*6510*/  S2R R4, SR_TID.Y ;  /* 0x0000000000047919 */ /* 0x000e620000002200 */
[----:B--23--:R-:W2:Y:S01]  /*6520*/  S2R R7, SR_TID.X ;  /* 0x0000000000077919 */ /* 0x00cea20000002100 */
[----:B----4-:R-:W-:Y:S02]  /*6530*/  UIMAD UR4, UR5, UR5, URZ ;  /* 0x00000005050472a4 */ /* 0x010fe4000f8e02ff */
[----:B------:R-:W-:Y:S02]  /*6540*/  USHF.R.S32.HI UR6, URZ, 0x1, UR5 ;  /* 0x00000001ff067899 */ /* 0x000fe40008011405 */
[----:B------:R-:W-:-:S04]  /*6550*/  UIMAD UR4, UR4, UR5, URZ ;  /* 0x00000005040472a4 */ /* 0x000fc8000f8e02ff */
[----:B------:R-:W-:Y:S01]  /*6560*/  UISETP.GE.AND UP0, UPT, UR4, 0x1, UPT ;  /* 0x000000010400788c */ /* 0x000fe2000bf06270 */
[----:B0-----:R-:W-:Y:S01]  /*6570*/  IADD3 R2, PT, PT, R9, UR6, RZ ;  /* 0x0000000609027c10 */ /* 0x001fe2000fffe0ff */
[----:B-1----:R-:W-:Y:S02]  /*6580*/  VIADD R11, R4, UR6 ;  /* 0x00000006040b7c36 */ /* 0x002fe40008000000 */
[----:B--2---:R-:W-:Y:S02]  /*6590*/  VIADD R7, R7, UR6 ;  /* 0x0000000607077c36 */ /* 0x004fe40008000000 */
[----:B------:R-:W-:-:S04]  /*65a0*/  IMAD R2, R8, R2, R11 ;  /* 0x0000000208027224 */ /* 0x000fc800078e020b */
[----:B------:R-:W-:Y:S01]  /*65b0*/  IMAD R2, R6, R2, R7 ;  /* 0x0000000206027224 */ /* 0x000fe200078e0207 */
[----:B------:R-:W-:Y:S06]  /*65c0*/  BAR.SYNC.DEFER_BLOCKING 0x0 ;  /* 0x0000000000007b1d */ /* 0x000fec0000010000 */
[----:B------:R-:W-:Y:S05]  /*65d0*/  BRA.U !UP0, `(.L_x_45) ;  /* 0x0000000d08307547 */ /* 0x000fea000b800000 */
[----:B------:R-:W-:Y:S01]  /*65e0*/  UISETP.GE.U32.AND UP1, UPT, UR4, 0x10, UPT ;  /* 0x000000100400788c */ /* 0x000fe2000bf26070 */
[----:B------:R-:W-:Y:S01]  /*65f0*/  HFMA2 R15, -RZ, RZ, 0, 0 ;  /* 0x00000000ff0f7431 */ /* 0x000fe200000001ff */
[----:B------:R-:W-:Y:S01]  /*6600*/  ULOP3.LUT UR12, UR4, 0xf, URZ, 0xc0, !UPT ;  /* 0x0000000f040c7892 */ /* 0x000fe2000f8ec0ff */
[----:B------:R-:W-:-:S03]  /*6610*/  IMAD.MOV.U32 R8, RZ, RZ, RZ ;  /* 0x000000ffff087224 */ /* 0x000fc600078e00ff */
[----:B------:R-:W-:-:S03]  /*6620*/  UISETP.NE.AND UP0, UPT, UR12, URZ, UPT ;  /* 0x000000ff0c00728c */ /* 0x000fc6000bf05270 */
[----:B------:R-:W-:Y:S08]  /*6630*/  BRA.U !UP1, `(.L_x_46) ;  /* 0x0000000509847547 */ /* 0x000ff0000b800000 */
[----:B------:R-:W0:Y:S01]  /*6640*/  S2UR UR10, SR_CgaCtaId ;  /* 0x00000000000a79c3 */ /* 0x000e220000008800 */
[----:B------:R-:W1:Y:S01]  /*6650*/  LDCU.64 UR6, c[0x0][0x390] ;  /* 0x00007200ff0677ac */ /* 0x000e620008000a00 */
[----:B------:R-:W-:Y:S01]  /*6660*/  IMAD.MOV.U32 R15, RZ, RZ, RZ ;  /* 0x000000ffff0f7224 */ /* 0x000fe200078e00ff */
[----:B------:R-:W-:-:S06]  /*6670*/  ULOP3.LUT UR13, UR4, 0x7ffffff0, URZ, 0xc0, !UPT ;  /* 0x7ffffff0040d7892 */ /* 0x000fcc000f8ec0ff */
[----:B------:R-:W-:Y:S01]  /*6680*/  MOV R8, UR13 ;  /* 0x0000000d00087c02 */ /* 0x000fe20008000f00 */
[----:B-1----:R-:W-:-:S03]  /*6690*/  UIADD3 UR5, UP1, UPT, UR6, 0x40, URZ ;  /* 0x0000004006057890 */ /* 0x002fc6000ff3e0ff */
[----:B------:R-:W-:Y:S02]  /*66a0*/  UMOV UR6, 0x400 ;  /* 0x0000040000067882 */ /* 0x000fe40000000000 */
[----:B0-----:R-:W-:Y:S01]  /*66b0*/  ULEA UR10, UR10, UR6, 0x18 ;  /* 0x000000060a0a7291 */ /* 0x001fe2000f8ec0ff */
[----:B------:R-:W-:Y:S01]  /*66c0*/  IMAD.U32 R6, RZ, RZ, UR5 ;  /* 0x00000005ff067e24 */ /* 0x000fe2000f8e00ff */
[----:B------:R-:W-:Y:S02]  /*66d0*/  UIADD3.X UR6, UPT, UPT, URZ, UR7, URZ, UP1, !UPT ;  /* 0x00000007ff067290 */ /* 0x000fe40008ffe4ff */
[----:B------:R-:W-:-:S04]  /*66e0*/  UIADD3 UR7, UPT, UPT, -UR13, URZ, URZ ;  /* 0x000000ff0d077290 */ /* 0x000fc8000fffe1ff */
[----:B------:R-:W-:-:S08]  /*66f0*/  IMAD.U32 R7, RZ, RZ, UR6 ;  /* 0x00000006ff077e24 */ /* 0x000fd0000f8e00ff */
.L_x_47:
[----:B------:R-:W2:Y:S04]  /*6700*/  LDG.E R11, desc[UR8][R6.64+-0x40] ;  /* 0xffffc008060b7981 */ /* 0x000ea8000c1e1900 */
[----:B------:R-:W3:Y:S04]  /*6710*/  LDG.E R17, desc[UR8][R6.64+-0x38] ;  /* 0xffffc80806117981 */ /* 0x000ee8000c1e1900 */
[----:B------:R-:W4:Y:S04]  /*6720*/  LDG.E R14, desc[UR8][R6.64+-0x30] ;  /* 0xffffd008060e7981 */ /* 0x000f28000c1e1900 */
[----:B------:R-:W5:Y:S04]  /*6730*/  LDG.E R16, desc[UR8][R6.64+-0x28] ;  /* 0xffffd80806107981 */ /* 0x000f68000c1e1900 */
        /* <DEDUP_REMOVED lines=8> */
[----:B------:R-:W5:Y:S01]  /*67c0*/  LDG.E R19, desc[UR8][R6.64+0x28] ;  /* 0x0000280806137981 */ /* 0x000f62000c1e1900 */
[C---:B--2---:R-:W-:Y:S01]  /*67d0*/  IADD3 R11, PT, PT, R2.reuse, R11, RZ ;  /* 0x0000000b020b7210 */ /* 0x044fe20007ffe0ff */
[----:B---3--:R-:W-:-:S03]  /*67e0*/  IMAD.IADD R17, R2, 0x1, R17 ;  /* 0x0000000102117824 */ /* 0x008fc600078e0211 */
[----:B------:R-:W-:Y:S02]  /*67f0*/  LEA R10, R11, UR10, 0x2 ;  /* 0x0000000a0b0a7c11 */ /* 0x000fe4000f8e10ff */
[----:B------:R-:W2:Y:S01]  /*6800*/  LDG.E R11, desc[UR8][R6.64+0x8] ;  /* 0x00000808060b7981 */ /* 0x000ea2000c1e1900 */
[----:B------:R-:W-:-:S03]  /*6810*/  LEA R17, R17, UR10, 0x2 ;  /* 0x0000000a11117c11 */ /* 0x000fc6000f8e10ff */
[----:B------:R-:W0:Y:S04]  /*6820*/  LDS R10, [R10] ;  /* 0x000000000a0a7984 */ /* 0x000e280000000800 */
[----:B------:R-:W1:Y:S01]  /*6830*/  LDS R17, [R17] ;  /* 0x0000000011117984 */ /* 0x000e620000000800 */
[----:B0-----:R-:W-:-:S03]  /*6840*/  FADD R10, R10, R15 ;  /* 0x0000000f0a0a7221 */ /* 0x001fc60000000000 */
[----:B------:R-:W3:Y:S01]  /*6850*/  LDG.E R15, desc[UR8][R6.64+0x38] ;  /* 0x00003808060f7981 */ /* 0x000ee2000c1e1900 */
[----:B-1----:R-:W-:-:S03]  /*6860*/  FADD R10, R10, R17 ;  /* 0x000000110a0a7221 */ /* 0x002fc60000000000 */
[----:B------:R0:W3:Y:S01]  /*6870*/  LDG.E R17, desc[UR8][R6.64+0x30] ;  /* 0x0000300806117981 */ /* 0x0000e2000c1e1900 */
[----:B----4-:R-:W-:-:S05]  /*6880*/  IMAD.IADD R14, R2, 0x1, R14 ;  /* 0x00000001020e7824 */ /* 0x010fca00078e020e */
[----:B------:R-:W-:Y:S02]  /*6890*/  LEA R18, R14, UR10, 0x2 ;  /* 0x0000000a0e127c11 */ /* 0x000fe4000f8e10ff */
[----:B-----5:R-:W-:-:S03]  /*68a0*/  IADD3 R14, PT, PT, R2, R16, RZ ;  /* 0x00000010020e7210 */ /* 0x020fc60007ffe0ff */
[----:B------:R1:W4:Y:S01]  /*68b0*/  LDS R16, [R18] ;  /* 0x0000000012107984 */ /* 0x0003220000000800 */
[----:B------:R-:W-:-:S06]  /*68c0*/  LEA R14, R14, UR10, 0x2 ;  /* 0x0000000a0e0e7c11 */ /* 0x000fcc000f8e10ff */
[----:B------:R-:W5:Y:S01]  /*68d0*/  LDS R14, [R14] ;  /* 0x000000000e0e7984 */ /* 0x000f620000000800 */
[C---:B------:R-:W-:Y:S01]  /*68e0*/  IMAD.IADD R20, R2.reuse, 0x1, R33 ;  /* 0x0000000102147824 */ /* 0x040fe200078e0221 */
[C---:B------:R-:W-:Y:S01]  /*68f0*/  IADD3 R37, PT, PT, R2.reuse, R37, RZ ;  /* 0x0000002502257210 */ /* 0x040fe20007ffe0ff */
[C---:B------:R-:W-:Y:S02]  /*6900*/  IMAD.IADD R31, R2.reuse, 0x1, R31 ;  /* 0x00000001021f7824 */ /* 0x040fe400078e021f */
[----:B------:R-:W-:-:S03]  /*6910*/  IMAD.IADD R27, R2, 0x1, R27 ;  /* 0x00000001021b7824 */ /* 0x000fc600078e021b */
[----:B------:R-:W-:Y:S02]  /*6920*/  LEA R31, R31, UR10, 0x2 ;  /* 0x0000000a1f1f7c11 */ /* 0x000fe4000f8e10ff */
[----:B-1----:R-:W-:Y:S01]  /*6930*/  LEA R18, R27, UR10, 0x2 ;  /* 0x0000000a1b127c11 */ /* 0x002fe2000f8e10ff */
[C---:B------:R-:W-:Y:S02]  /*6940*/  IMAD.IADD R25, R2.reuse, 0x1, R25 ;  /* 0x0000000102197824 */ /* 0x040fe400078e0219 */
[----:B------:R-:W-:-:S03]  /*6950*/  IMAD.IADD R23, R2, 0x1, R23 ;  /* 0x0000000102177824 */ /* 0x000fc600078e0217 */
[----:B------:R-:W-:Y:S01]  /*6960*/  LDS R18, [R18] ;  /* 0x0000000012127984 */ /* 0x000fe20000000800 */
[----:B----4-:R-:W-:Y:S01]  /*6970*/  FADD R33, R10, R16 ;  /* 0x000000100a217221 */ /* 0x010fe20000000000 */
[----:B------:R-:W-:Y:S01]  /*6980*/  LEA R10, R20, UR10, 0x2 ;  /* 0x0000000a140a7c11 */ /* 0x000fe2000f8e10ff */
[----:B------:R-:W-:Y:S01]  /*6990*/  IMAD.IADD R20, R2, 0x1, R35 ;  /* 0x0000000102147824 */ /* 0x000fe200078e0223 */
[----:B------:R-:W-:-:S04]  /*69a0*/  LEA R16, R37, UR10, 0x2 ;  /* 0x0000000a25107c11 */ /* 0x000fc8000f8e10ff */
[----:B------:R-:W-:Y:S01]  /*69b0*/  LEA R20, R20, UR10, 0x2 ;  /* 0x0000000a14147c11 */ /* 0x000fe2000f8e10ff */
[----:B------:R-:W1:Y:S01]  /*69c0*/  LDS R10, [R10] ;  /* 0x000000000a0a7984 */ /* 0x000e620000000800 */
[----:B-----5:R-:W-:-:S03]  /*69d0*/  FADD R33, R33, R14 ;  /* 0x0000000e21217221 */ /* 0x020fc60000000000 */
[----:B------:R-:W4:Y:S04]  /*69e0*/  LDS R14, [R20] ;  /* 0x00000000140e7984 */ /* 0x000f280000000800 */
[----:B------:R-:W5:Y:S01]  /*69f0*/  LDS R16, [R16] ;  /* 0x0000000010107984 */ /* 0x000f620000000800 */
[----:B------:R-:W-:Y:S02]  /*6a00*/  LEA R25, R25, UR10, 0x2 ;  /* 0x0000000a19197c11 */ /* 0x000fe4000f8e10ff */
[C---:B------:R-:W-:Y:S02]  /*6a10*/  IADD3 R24, PT, PT, R2.reuse, R21, RZ ;  /* 0x0000001502187210 */ /* 0x040fe40007ffe0ff */
[----:B------:R-:W-:Y:S01]  /*6a20*/  LEA R23, R23, UR10, 0x2 ;  /* 0x0000000a17177c11 */ /* 0x000fe2000f8e10ff */
[----:B------:R-:W-:Y:S01]  /*6a30*/  LDS R21, [R25] ;  /* 0x0000000019157984 */ /* 0x000fe20000000800 */
[----:B------:R-:W-:Y:S01]  /*6a40*/  IMAD.IADD R26, R2, 0x1, R19 ;  /* 0x00000001021a7824 */ /* 0x000fe200078e0213 */
[----:B------:R-:W-:-:S02]  /*6a50*/  LEA R24, R24, UR10, 0x2 ;  /* 0x0000000a18187c11 */ /* 0x000fc4000f8e10ff */
[----:B------:R-:W-:Y:S02]  /*6a60*/  LDS R19, [R23] ;  /* 0x0000000017137984 */ /* 0x000fe40000000800 */
[----:B------:R-:W-:Y:S01]  /*6a70*/  LEA R26, R26, UR10, 0x2 ;  /* 0x0000000a1a1a7c11 */ /* 0x000fe2000f8e10ff */
[----:B-1----:R-:W-:-:S04]  /*6a80*/  FADD R33, R33, R10 ;  /* 0x0000000a21217221 */ /* 0x002fc80000000000 */
[----:B----4-:R-:W-:-:S04]  /*6a90*/  FADD R33, R33, R14 ;  /* 0x0000000e21217221 */ /* 0x010fc80000000000 */
[----:B-----5:R-:W-:Y:S01]  /*6aa0*/  FADD R16, R33, R16 ;  /* 0x0000001021107221 */ /* 0x020fe20000000000 */
[----:B------:R-:W-:-:S04]  /*6ab0*/  UIADD3 UR7, UPT, UPT, UR7, 0x10, URZ ;  /* 0x0000001007077890 */ /* 0x000fc8000fffe0ff */
[----:B------:R-:W-:Y:S01]  /*6ac0*/  UISETP.NE.AND UP1, UPT, UR7, URZ, UPT ;  /* 0x000000ff0700728c */ /* 0x000fe2000bf25270 */
[----:B0-----:R-:W-:-:S05]  /*6ad0*/  IADD3 R6, P0, PT, R6, 0x80, RZ ;  /* 0x0000008006067810 */ /* 0x001fca0007f1e0ff */
[----:B------:R-:W-:Y:S01]  /*6ae0*/  IMAD.X R7, RZ, RZ, R7, P0 ;  /* 0x000000ffff077224 */ /* 0x000fe200000e0607 */
[----:B--2---:R-:W-:Y:S02]  /*6af0*/  IADD3 R22, PT, PT, R2, R11, RZ ;  /* 0x0000000b02167210 */ /* 0x004fe40007ffe0ff */
[----:B------:R-:W0:Y:S02]  /*6b00*/  LDS R11, [R31] ;  /* 0x000000001f0b7984 */ /* 0x000e240000000800 */
[----:B------:R-:W-:-:S05]  /*6b10*/  LEA R22, R22, UR10, 0x2 ;  /* 0x0000000a16167c11 */ /* 0x000fca000f8e10ff */
[----:B------:R-:W1:Y:S01]  /*6b20*/  LDS R20, [R22] ;  /* 0x0000000016147984 */ /* 0x000e620000000800 */
[----:B---3--:R-:W-:-:S03]  /*6b30*/  IMAD.IADD R27, R2, 0x1, R17 ;  /* 0x00000001021b7824 */ /* 0x008fc600078e0211 */
[----:B------:R-:W2:Y:S01]  /*6b40*/  LDS R17, [R24] ;  /* 0x0000000018117984 */ /* 0x000ea20000000800 */
[----:B------:R-:W-:Y:S02]  /*6b50*/  IADD3 R30, PT, PT, R2, R15, RZ ;  /* 0x0000000f021e7210 */ /* 0x000fe40007ffe0ff */
[----:B------:R-:W-:Y:S01]  /*6b60*/  LEA R27, R27, UR10, 0x2 ;  /* 0x0000000a1b1b7c11 */ /* 0x000fe2000f8e10ff */
[----:B------:R-:W3:Y:S01]  /*6b70*/  LDS R15, [R26] ;  /* 0x000000001a0f7984 */ /* 0x000ee20000000800 */
[----:B------:R-:W-:-:S03]  /*6b80*/  LEA R30, R30, UR10, 0x2 ;  /* 0x0000000a1e1e7c11 */ /* 0x000fc6000f8e10ff */
[----:B------:R-:W4:Y:S04]  /*6b90*/  LDS R10, [R27] ;  /* 0x000000001b0a7984 */ /* 0x000f280000000800 */
[----:B------:R-:W5:Y:S01]  /*6ba0*/  LDS R14, [R30] ;  /* 0x000000001e0e7984 */ /* 0x000f620000000800 */
[----:B0-----:R-:W-:-:S04]  /*6bb0*/  FADD R11, R16, R11 ;  /* 0x0000000b100b7221 */ /* 0x001fc80000000000 */
[----:B------:R-:W-:-:S04]  /*6bc0*/  FADD R11, R11, R18 ;  /* 0x000000120b0b7221 */ /* 0x000fc80000000000 */
[----:B-1----:R-:W-:-:S04]  /*6bd0*/  FADD R20, R11, R20 ;  /* 0x000000140b147221 */ /* 0x002fc80000000000 */
[----:B------:R-:W-:-:S04]  /*6be0*/  FADD R20, R20, R21 ;  /* 0x0000001514147221 */ /* 0x000fc80000000000 */
[----:B------:R-:W-:-:S04]  /*6bf0*/  FADD R20, R20, R19 ;  /* 0x0000001314147221 */ /* 0x000fc80000000000 */
[----:B--2---:R-:W-:-:S04]  /*6c00*/  FADD R20, R20, R17 ;  /* 0x0000001114147221 */ /* 0x004fc80000000000 */
[----:B---3--:R-:W-:-:S04]  /*6c10*/  FADD R15, R20, R15 ;  /* 0x0000000f140f7221 */ /* 0x008fc80000000000 */
[----:B----4-:R-:W-:-:S04]  /*6c20*/  FADD R15, R15, R10 ;  /* 0x0000000a0f0f7221 */ /* 0x010fc80000000000 */
[----:B-----5:R-:W-:Y:S01]  /*6c30*/  FADD R15, R15, R14 ;  /* 0x0000000e0f0f7221 */ /* 0x020fe20000000000 */
[----:B------:R-:W-:Y:S06]  /*6c40*/  BRA.U UP1, `(.L_x_47) ;  /* 0xfffffff901ac7547 */ /* 0x000fec000b83ffff */
.L_x_46:
[----:B------:R-:W-:Y:S05]  /*6c50*/  BRA.U !UP0, `(.L_x_45) ;  /* 0x0000000508907547 */ /* 0x000fea000b800000 */
[----:B------:R-:W-:Y:S02]  /*6c60*/  UISETP.GE.U32.AND UP0, UPT, UR12, 0x8, UPT ;  /* 0x000000080c00788c */ /* 0x000fe4000bf06070 */
[----:B------:R-:W-:-:S04]  /*6c70*/  ULOP3.LUT UR7, UR4, 0x7, URZ, 0xc0, !UPT ;  /* 0x0000000704077892 */ /* 0x000fc8000f8ec0ff */
[----:B------:R-:W-:-:S03]  /*6c80*/  UISETP.NE.AND UP1, UPT, UR7, URZ, UPT ;  /* 0x000000ff0700728c */ /* 0x000fc6000bf25270 */
[----:B------:R-:W-:Y:S08]  /*6c90*/  BRA.U !UP0, `(.L_x_48) ;  /* 0x0000000108b87547 */ /* 0x000ff0000b800000 */
[----:B------:R-:W0:Y:S02]  /*6ca0*/  LDC.64 R6, c[0x0][0x390] ;  /* 0x0000e400ff067b82 */ /* 0x000e240000000a00 */
[----:B0-----:R-:W-:-:S05]  /*6cb0*/  IMAD.WIDE.U32 R6, R8, 0x8, R6 ;  /* 0x0000000808067825 */ /* 0x001fca00078e0006 */
[----:B------:R-:W2:Y:S04]  /*6cc0*/  LDG.E R23, desc[UR8][R6.64] ;  /* 0x0000000806177981 */ /* 0x000ea8000c1e1900 */
[----:B------:R-:W3:Y:S04]  /*6cd0*/  LDG.E R25, desc[UR8][R6.64+0x8] ;  /* 0x0000080806197981 */ /* 0x000ee8000c1e1900 */
[----:B------:R-:W4:Y:S04]  /*6ce0*/  LDG.E R27, desc[UR8][R6.64+0x10] ;  /* 0x00001008061b7981 */ /* 0x000f28000c1e1900 */
[----:B------:R-:W5:Y:S04]  /*6cf0*/  LDG.E R31, desc[UR8][R6.64+0x18] ;  /* 0x00001808061f7981 */ /* 0x000f68000c1e1900 */
[----:B------:R-:W5:Y:S04]  /*6d00*/  LDG.E R21, desc[UR8][R6.64+0x20] ;  /* 0x0000200806157981 */ /* 0x000f68000c1e1900 */
[----:B------:R-:W5:Y:S04]  /*6d10*/  LDG.E R19, desc[UR8][R6.64+0x28] ;  /* 0x0000280806137981 */ /* 0x000f68000c1e1900 */
[----:B------:R-:W5:Y:S04]  /*6d20*/  LDG.E R11, desc[UR8][R6.64+0x30] ;  /* 0x00003008060b7981 */ /* 0x000f68000c1e1900 */
[----:B------:R0:W5:Y:S01]  /*6d30*/  LDG.E R17, desc[UR8][R6.64+0x38] ;  /* 0x0000380806117981 */ /* 0x000162000c1e1900 */
[----:B------:R-:W1:Y:S01]  /*6d40*/  S2UR UR6, SR_CgaCtaId ;  /* 0x00000000000679c3 */ /* 0x000e620000008800 */
[----:B------:R-:W-:Y:S01]  /*6d50*/  UMOV UR5, 0x400 ;  /* 0x0000040000057882 */ /* 0x000fe20000000000 */
[----:B------:R-:W-:Y:S01]  /*6d60*/  VIADD R8, R8, 0x8 ;  /* 0x0000000808087836 */ /* 0x000fe20000000000 */
[----:B-1----:R-:W-:Y:S01]  /*6d70*/  ULEA UR5, UR6, UR5, 0x18 ;  /* 0x0000000506057291 */ /* 0x002fe2000f8ec0ff */
[C---:B--2---:R-:W-:Y:S01]  /*6d80*/  IMAD.IADD R23, R2.reuse, 0x1, R23 ;  /* 0x0000000102177824 */ /* 0x044fe200078e0217 */
[----:B---3--:R-:W-:-:S04]  /*6d90*/  IADD3 R25, PT, PT, R2, R25, RZ ;  /* 0x0000001902197210 */ /* 0x008fc80007ffe0ff */
[----:B------:R-:W-:Y:S01]  /*6da0*/  LEA R10, R23, UR5, 0x2 ;  /* 0x00000005170a7c11 */ /* 0x000fe2000f8e10ff */
[----:B----4-:R-:W-:Y:S01]  /*6db0*/  IMAD.IADD R27, R2, 0x1, R27 ;  /* 0x00000001021b7824 */ /* 0x010fe200078e021b */
[----:B------:R-:W-:-:S04]  /*6dc0*/  LEA R25, R25, UR5, 0x2 ;  /* 0x0000000519197c11 */ /* 0x000fc8000f8e10ff */
[----:B------:R-:W1:Y:S01]  /*6dd0*/  LDS R10, [R10] ;  /* 0x000000000a0a7984 */ /* 0x000e620000000800 */
[C---:B-----5:R-:W-:Y:S01]  /*6de0*/  IMAD.IADD R31, R2.reuse, 0x1, R31 ;  /* 0x00000001021f7824 */ /* 0x060fe200078e021f */
[----:B0-----:R-:W-:Y:S02]  /*6df0*/  LEA R7, R27, UR5, 0x2 ;  /* 0x000000051b077c11 */ /* 0x001fe4000f8e10ff */
[----:B------:R-:W0:Y:S01]  /*6e00*/  LDS R6, [R25] ;  /* 0x0000000019067984 */ /* 0x000e220000000800 */
[C---:B------:R-:W-:Y:S02]  /*6e10*/  IADD3 R21, PT, PT, R2.reuse, R21, RZ ;  /* 0x0000001502157210 */ /* 0x040fe40007ffe0ff */
[----:B------:R-:W-:Y:S01]  /*6e20*/  LEA R14, R31, UR5, 0x2 ;  /* 0x000000051f0e7c11 */ /* 0x000fe2000f8e10ff */
[----:B------:R-:W2:Y:S01]  /*6e30*/  LDS R7, [R7] ;  /* 0x0000000007077984 */ /* 0x000ea20000000800 */
[C---:B------:R-:W-:Y:S01]  /*6e40*/  IMAD.IADD R19, R2.reuse, 0x1, R19 ;  /* 0x0000000102137824 */ /* 0x040fe200078e0213 */
[----:B------:R-:W-:Y:S01]  /*6e50*/  LEA R21, R21, UR5, 0x2 ;  /* 0x0000000515157c11 */ /* 0x000fe2000f8e10ff */
[----:B------:R-:W-:-:S02]  /*6e60*/  IMAD.IADD R16, R2, 0x1, R11 ;  /* 0x0000000102107824 */ /* 0x000fc400078e020b */
[----:B------:R-:W3:Y:S01]  /*6e70*/  LDS R14, [R14] ;  /* 0x000000000e0e7984 */ /* 0x000ee20000000800 */
[----:B------:R-:W-:Y:S02]  /*6e80*/  LEA R19, R19, UR5, 0x2 ;  /* 0x0000000513137c11 */ /* 0x000fe4000f8e10ff */
[----:B------:R-:W-:Y:S01]  /*6e90*/  IADD3 R18, PT, PT, R2, R17, RZ ;  /* 0x0000001102127210 */ /* 0x000fe20007ffe0ff */
[----:B------:R-:W4:Y:S01]  /*6ea0*/  LDS R11, [R21] ;  /* 0x00000000150b7984 */ /* 0x000f220000000800 */
[----:B------:R-:W-:Y:S02]  /*6eb0*/  LEA R17, R16, UR5, 0x2 ;  /* 0x0000000510117c11 */ /* 0x000fe4000f8e10ff */
[----:B------:R-:W-:Y:S01]  /*6ec0*/  LEA R20, R18, UR5, 0x2 ;  /* 0x0000000512147c11 */ /* 0x000fe2000f8e10ff */
[----:B------:R-:W5:Y:S04]  /*6ed0*/  LDS R16, [R19] ;  /* 0x0000000013107984 */ /* 0x000f680000000800 */
[----:B------:R-:W5:Y:S04]  /*6ee0*/  LDS R18, [R17] ;  /* 0x0000000011127984 */ /* 0x000f680000000800 */
[----:B------:R-:W5:Y:S01]  /*6ef0*/  LDS R20, [R20] ;  /* 0x0000000014147984 */ /* 0x000f620000000800 */
[----:B-1----:R-:W-:-:S04]  /*6f00*/  FADD R15, R15, R10 ;  /* 0x0000000a0f0f7221 */ /* 0x002fc80000000000 */
[----:B0-----:R-:W-:-:S04]  /*6f10*/  FADD R6, R15, R6 ;  /* 0x000000060f067221 */ /* 0x001fc80000000000 */
[----:B--2---:R-:W-:-:S04]  /*6f20*/  FADD R7, R6, R7 ;  /* 0x0000000706077221 */ /* 0x004fc80000000000 */
[----:B---3--:R-:W-:-:S04]  /*6f30*/  FADD R14, R7, R14 ;  /* 0x0000000e070e7221 */ /* 0x008fc80000000000 */
[----:B----4-:R-:W-:-:S04]  /*6f40*/  FADD R11, R14, R11 ;  /* 0x0000000b0e0b7221 */ /* 0x010fc80000000000 */
[----:B-----5:R-:W-:-:S04]  /*6f50*/  FADD R11, R11, R16 ;  /* 0x000000100b0b7221 */ /* 0x020fc80000000000 */
[----:B------:R-:W-:-:S04]  /*6f60*/  FADD R11, R11, R18 ;  /* 0x000000120b0b7221 */ /* 0x000fc80000000000 */
[----:B------:R-:W-:-:S07]  /*6f70*/  FADD R15, R11, R20 ;  /* 0x000000140b0f7221 */ /* 0x000fce0000000000 */
.L_x_48:
        /* <DEDUP_REMOVED lines=10> */
[----:B------:R-:W5:Y:S01]  /*7020*/  LDG.E R21, desc[UR8][R6.64+0x18] ;  /* 0x0000180806157981 */ /* 0x000f62000c1e1900 */
[----:B------:R-:W0:Y:S01]  /*7030*/  S2UR UR7, SR_CgaCtaId ;  /* 0x00000000000779c3 */ /* 0x000e220000008800 */
[----:B------:R-:W-:Y:S01]  /*7040*/  UMOV UR6, 0x400 ;  /* 0x0000040000067882 */ /* 0x000fe20000000000 */
[----:B------:R-:W-:Y:S01]  /*7050*/  IADD3 R8, PT, PT, R8, 0x4, RZ ;  /* 0x0000000408087810 */ /* 0x000fe20007ffe0ff */
[----:B0-----:R-:W-:Y:S01]  /*7060*/  ULEA UR6, UR7, UR6, 0x18 ;  /* 0x0000000607067291 */ /* 0x001fe2000f8ec0ff */
[C---:B--2---:R-:W-:Y:S01]  /*7070*/  IMAD.IADD R11, R2.reuse, 0x1, R11 ;  /* 0x00000001020b7824 */ /* 0x044fe200078e020b */
[----:B---3--:R-:W-:-:S04]  /*7080*/  IADD3 R17, PT, PT, R2, R17, RZ ;  /* 0x0000001102117210 */ /* 0x008fc80007ffe0ff */
[----:B------:R-:W-:Y:S01]  /*7090*/  LEA R11, R11, UR6, 0x2 ;  /* 0x000000060b0b7c11 */ /* 0x000fe2000f8e10ff */
[----:B----4-:R-:W-:Y:S01]  /*70a0*/  IMAD.IADD R19, R2, 0x1, R19 ;  /* 0x0000000102137824 */ /* 0x010fe200078e0213 */
[----:B------:R-:W-:-:S03]  /*70b0*/  LEA R17, R17, UR6, 0x2 ;  /* 0x0000000611117c11 */ /* 0x000fc6000f8e10ff */
[----:B------:R-:W0:Y:S01]  /*70c0*/  LDS R10, [R11] ;  /* 0x000000000b0a7984 */ /* 0x000e220000000800 */
[----:B-----5:R-:W-:Y:S01]  /*70d0*/  IMAD.IADD R21, R2, 0x1, R21 ;  /* 0x0000000102157824 */ /* 0x020fe200078e0215 */
[----:B------:R-:W-:Y:S02]  /*70e0*/  LEA R19, R19, UR6, 0x2 ;  /* 0x0000000613137c11 */ /* 0x000fe4000f8e10ff */
[----:B------:R-:W1:Y:S02]  /*70f0*/  LDS R17, [R17] ;  /* 0x0000000011117984 */ /* 0x000e640000000800 */
[----:B------:R-:W-:Y:S02]  /*7100*/  LEA R21, R21, UR6, 0x2 ;  /* 0x0000000615157c11 */ /* 0x000fe4000f8e10ff */
[----:B------:R-:W2:Y:S04]  /*7110*/  LDS R19, [R19] ;  /* 0x0000000013137984 */ /* 0x000ea80000000800 */
[----:B------:R-:W3:Y:S01]  /*7120*/  LDS R21, [R21] ;  /* 0x0000000015157984 */ /* 0x000ee20000000800 */
[----:B0-----:R-:W-:-:S04]  /*7130*/  FADD R10, R15, R10 ;  /* 0x0000000a0f0a7221 */ /* 0x001fc80000000000 */
[----:B-1----:R-:W-:-:S04]  /*7140*/  FADD R10, R10, R17 ;  /* 0x000000110a0a7221 */ /* 0x002fc80000000000 */
[----:B--2---:R-:W-:-:S04]  /*7150*/  FADD R10, R10, R19 ;  /* 0x000000130a0a7221 */ /* 0x004fc80000000000 */
[----:B---3--:R-:W-:-:S07]  /*7160*/  FADD R15, R10, R21 ;  /* 0x000000150a0f7221 */ /* 0x008fce0000000000 */
.L_x_49:
[----:B------:R-:W-:Y:S05]  /*7170*/  BRA.U !UP1, `(.L_x_45) ;  /* 0x0000000109487547 */ /* 0x000fea000b800000 */
[----:B------:R-:W0:Y:S01]  /*7180*/  LDC.64 R6, c[0x0][0x390] ;  /* 0x0000e400ff067b82 */ /* 0x000e220000000a00 */
[----:B------:R-:W-:Y:S01]  /*7190*/  UMOV UR6, 0x400 ;  /* 0x0000040000067882 */ /* 0x000fe20000000000 */
[----:B------:R-:W-:-:S06]  /*71a0*/  UIADD3 UR5, UPT, UPT, -UR5, URZ, URZ ;  /* 0x000000ff05057290 */ /* 0x000fcc000fffe1ff */
[----:B------:R-:W1:Y:S01]  /*71b0*/  S2UR UR7, SR_CgaCtaId ;  /* 0x00000000000779c3 */ /* 0x000e620000008800 */
[----:B0-----:R-:W-:-:S04]  /*71c0*/  IMAD.WIDE.U32 R6, R8, 0x8, R6 ;  /* 0x0000000808067825 */ /* 0x001fc800078e0006 */
[----:B------:R-:W-:Y:S01]  /*71d0*/  IMAD.MOV.U32 R11, RZ, RZ, R7 ;  /* 0x000000ffff0b7224 */ /* 0x000fe200078e0007 */
[----:B-1----:R-:W-:-:S12]  /*71e0*/  ULEA UR6, UR7, UR6, 0x18 ;  /* 0x0000000607067291 */ /* 0x002fd8000f8ec0ff */
.L_x_50:
[----:B------:R-:W-:-:S06]  /*71f0*/  IMAD.MOV.U32 R7, RZ, RZ, R11 ;  /* 0x000000ffff077224 */ /* 0x000fcc00078e000b */
[----:B------:R0:W2:Y:S01]  /*7200*/  LDG.E R7, desc[UR8][R6.64] ;  /* 0x0000000806077981 */ /* 0x0000a2000c1e1900 */
[----:B------:R-:W-:-:S04]  /*7210*/  UIADD3 UR5, UPT, UPT, UR5, 0x1, URZ ;  /* 0x0000000105057890 */ /* 0x000fc8000fffe0ff */
[----:B------:R-:W-:Y:S01]  /*7220*/  UISETP.NE.AND UP0, UPT, UR5, URZ, UPT ;  /* 0x000000ff0500728c */ /* 0x000fe2000bf05270 */
[----:B0-----:R-:W-:-:S05]  /*7230*/  IADD3 R6, P0, PT, R6, 0x8, RZ ;  /* 0x0000000806067810 */ /* 0x001fca0007f1e0ff */
[----:B------:R-:W-:Y:S01]  /*7240*/  IMAD.X R11, RZ, RZ, R11, P0 ;  /* 0x000000ffff0b7224 */ /* 0x000fe200000e060b */
[----:B--2---:R-:W-:-:S04]  /*7250*/  IADD3 R8, PT, PT, R2, R7, RZ ;  /* 0x0000000702087210 */ /* 0x004fc80007ffe0ff */
[----:B------:R-:W-:-:S06]  /*7260*/  LEA R8, R8, UR6, 0x2 ;  /* 0x0000000608087c11 */ /* 0x000fcc000f8e10ff */
[----:B------:R-:W0:Y:S02]  /*7270*/  LDS R8, [R8] ;  /* 0x0000000008087984 */ /* 0x000e240000000800 */
[----:B0-----:R-:W-:Y:S01]  /*7280*/  FADD R15, R8, R15 ;  /* 0x0000000f080f7221 */ /* 0x001fe20000000000 */
[----:B------:R-:W-:Y:S06]  /*7290*/  BRA.U UP0, `(.L_x_50) ;  /* 0xfffffffd00d47547 */ /* 0x000fec000b83ffff */
.L_x_45:
[----:B------:R-:W-:Y:S01]  /*72a0*/  I2FP.F32.S32 R14, UR4 ;  /* 0x00000004000e7c45 */ /* 0x000fe20008201400 */
[----:B------:R-:W-:Y:S03]  /*72b0*/  BSSY.RECONVERGENT B0, `(.L_x_51) ;  /* 0x000000d000007945 */ /* 0x000fe60003800200 */
[----:B------:R-:W0:Y:S08]  /*72c0*/  MUFU.RCP R7, R14 ;  /* 0x0000000e00077308 */ /* 0x000e300000001000 */
[----:B------:R-:W1:Y:S01]  /*72d0*/  FCHK P0, R15, R14 ;  /* 0x0000000e0f007302 */ /* 0x000e620000000000 */
[----:B0-----:R-:W-:-:S04]  /*72e0*/  FFMA R2, -R14, R7, 1 ;  /* 0x3f8000000e027423 */ /* 0x001fc80000000107 */
[----:B------:R-:W-:-:S04]  /*72f0*/  FFMA R2, R7, R2, R7 ;  /* 0x0000000207027223 */ /* 0x000fc80000000007 */
[----:B------:R-:W-:-:S04]  /*7300*/  FFMA R7, R2, R15, RZ ;  /* 0x0000000f02077223 */ /* 0x000fc800000000ff */
[----:B------:R-:W-:-:S04]  /*7310*/  FFMA R6, -R14, R7, R15 ;  /* 0x000000070e067223 */ /* 0x000fc8000000010f */
[----:B------:R-:W-:Y:S01]  /*7320*/  FFMA R7, R2, R6, R7 ;  /* 0x0000000602077223 */ /* 0x000fe20000000007 */
[----:B-1----:R-:W-:Y:S06]  /*7330*/  @!P0 BRA `(.L_x_52) ;  /* 0x0000000000108947 */ /* 0x002fec0003800000 */
[----:B------:R-:W-:Y:S01]  /*7340*/  IMAD.MOV.U32 R7, RZ, RZ, R15 ;  /* 0x000000ffff077224 */ /* 0x000fe200078e000f */
[----:B------:R-:W-:-:S07]  /*7350*/  MOV R6, 0x7370 ;  /* 0x0000737000067802 */ /* 0x000fce0000000f00 */
[----:B------:R-:W-:Y:S05]  /*7360*/  CALL.REL.NOINC `($__internal_0_$__cuda_sm3x_div_rn_noftz_f32_slowpath) ;  /* 0x0000000000707944 */ /* 0x000fea0003c00000 */
[----:B------:R-:W-:-:S07]  /*7370*/  MOV R7, R2 ;  /* 0x0000000200077202 */ /* 0x000fce0000000f00 */
.L_x_52:
[----:B------:R-:W-:Y:S05]  /*7380*/  BSYNC.RECONVERGENT B0 ;  /* 0x0000000000007941 */ /* 0x000fea0003800200 */
.L_x_51:
[----:B------:R-:W0:Y:S01]  /*7390*/  LDCU.64 UR6, c[0x0][0x398] ;  /* 0x00007300ff0677ac */ /* 0x000e220008000a00 */
[----:B------:R-:W-:Y:S01]  /*73a0*/  IMAD R2, R5, UR11, RZ ;  /* 0x0000000b05027c24 */ /* 0x000fe2000f8e02ff */
[----:B------:R-:W1:Y:S03]  /*73b0*/  LDCU.64 UR12, c[0x0][0x3a0] ;  /* 0x00007400ff0c77ac */ /* 0x000e660008000a00 */
[----:B------:R-:W-:Y:S01]  /*73c0*/  IMAD.IADD R9, R2, 0x1, R9 ;  /* 0x0000000102097824 */ /* 0x000fe200078e0209 */
[----:B0-----:R-:W-:-:S04]  /*73d0*/  UIADD3 UR6, UPT, UPT, UR6, -0x1, URZ ;  /* 0xffffffff06067890 */ /* 0x001fc8000fffe0ff */
[----:B-1----:R-:W-:Y:S02]  /*73e0*/  UIADD3 UR5, UPT, UPT, -UR6, UR12, URZ ;  /* 0x0000000c06057290 */ /* 0x002fe4000fffe1ff */
[----:B------:R-:W-:Y:S02]  /*73f0*/  UIADD3 UR4, UPT, UPT, -UR6, UR13, URZ ;  /* 0x0000000d06047290 */ /* 0x000fe4000fffe1ff */
[----:B------:R-:W-:Y:S02]  /*7400*/  UIADD3 UR6, UPT, UPT, -UR6, UR7, URZ ;  /* 0x0000000706067290 */ /* 0x000fe4000fffe1ff */
[----:B------:R-:W-:-:S04]  /*7410*/  ISETP.GE.U32.AND P0, PT, R28, UR5, PT ;  /* 0x000000051c007c0c */ /* 0x000fc8000bf06070 */
[----:B------:R-:W-:-:S04]  /*7420*/  ISETP.GE.U32.OR P0, PT, R9, UR4, P0 ;  /* 0x0000000409007c0c */ /* 0x000fc80008706470 */
[----:B------:R-:W-:-:S13]  /*7430*/  ISETP.GE.U32.OR P0, PT, R12, UR6, P0 ;  /* 0x000000060c007c0c */ /* 0x000fda0008706470 */
[----:B------:R-:W-:Y:S05]  /*7440*/  @P0 EXIT ;  /* 0x000000000000094d */ /* 0x000fea0003800000 */
[----:B------:R-:W-:Y:S01]  /*7450*/  IMAD R3, R3, R0, RZ ;  /* 0x0000000003037224 */ /* 0x000fe200078e02ff */
[----:B------:R-:W0:Y:S01]  /*7460*/  LDCU.64 UR10, c[0x0][0x388] ;  /* 0x00007100ff0a77ac */ /* 0x000e220008000a00 */
[----:B------:R-:W-:Y:S02]  /*7470*/  IMAD.MOV.U32 R5, RZ, RZ, RZ ;  /* 0x000000ffff057224 */ /* 0x000fe400078e00ff */
[----:B------:R-:W-:Y:S02]  /*7480*/  IMAD.IADD R2, R3, 0x1, R4 ;  /* 0x0000000103027824 */ /* 0x000fe400078e0204 */
[----:B------:R-:W-:Y:S02]  /*7490*/  HFMA2 R3, -RZ, RZ, 0, 0 ;  /* 0x00000000ff037431 */ /* 0x000fe400000001ff */
[----:B------:R-:W-:Y:S02]  /*74a0*/  IMAD.MOV.U32 R4, RZ, RZ, R12 ;  /* 0x000000ffff047224 */ /* 0x000fe400078e000c */
[----:B------:R-:W-:-:S04]  /*74b0*/  IMAD.WIDE.U32 R2, R9, UR5, R2 ;  /* 0x0000000509027c25 */ /* 0x000fc8000f8e0002 */
[----:B------:R-:W-:Y:S02]  /*74c0*/  IMAD R3, R3, UR6, RZ ;  /* 0x0000000603037c24 */ /* 0x000fe4000f8e02ff */
[----:B------:R-:W-:-:S05]  /*74d0*/  IMAD.WIDE.U32 R4, R2, UR6, R4 ;  /* 0x0000000602047c25 */ /* 0x000fca000f8e0004 */
[----:B------:R-:W-:Y:S02]  /*74e0*/  IADD3 R3, PT, PT, R5, R3, RZ ;  /* 0x0000000305037210 */ /* 0x000fe40007ffe0ff */
[----:B0-----:R-:W-:-:S04]  /*74f0*/  LEA R2, P0, R4, UR10, 0x2 ;  /* 0x0000000a04027c11 */ /* 0x001fc8000f8010ff */
[----:B------:R-:W-:-:S05]  /*7500*/  LEA.HI.X R3, R4, UR11, R3, 0x2, P0 ;  /* 0x0000000b04037c11 */ /* 0x000fca00080f1403 */
[----:B------:R-:W-:Y:S01]  /*7510*/  STG.E desc[UR8][R2.64], R7 ;  /* 0x0000000702007986 */ /* 0x000fe2000c101908 */
[----:B------:R-:W-:Y:S05]  /*7520*/  EXIT ;  /* 0x000000000000794d */ /* 0x000fea0003800000 */
        .weak           $__internal_0_$__cuda_sm3x_div_rn_noftz_f32_slowpath
        .type           $__internal_0_$__cuda_sm3x_div_rn_noftz_f32_slowpath,@function
        .size           $__internal_0_$__cuda_sm3x_div_rn_noftz_f32_slowpath,(.L_x_97 - $__internal_0_$__cuda_sm3x_div_rn_noftz_f32_slowpath)
$__internal_0_$__cuda_sm3x_div_rn_noftz_f32_slowpath:
[----:B------:R-:W-:Y:S01]  /*7530*/  SHF.R.U32.HI R10, RZ, 0x17, R14 ;  /* 0x00000017ff0a7819 */ /* 0x000fe2000001160e */
[----:B------:R-:W-:Y:S01]  /*7540*/  BSSY.RECONVERGENT B1, `(.L_x_53) ;  /* 0x0000063000017945 */ /* 0x000fe20003800200 */
[----:B------:R-:W-:Y:S02]  /*7550*/  SHF.R.U32.HI R2, RZ, 0x17, R7 ;  /* 0x00000017ff027819 */ /* 0x000fe40000011607 */
[----:B------:R-:W-:Y:S02]  /*7560*/  LOP3.LUT R10, R10, 0xff, RZ, 0xc0, !PT ;  /* 0x000000ff0a0a7812 */ /* 0x000fe400078ec0ff */
[----:B------:R-:W-:-:S03]  /*7570*/  LOP3.LUT R16, R2, 0xff, RZ, 0xc0, !PT ;  /* 0x000000ff02107812 */ /* 0x000fc600078ec0ff */
[----:B------:R-:W-:Y:S02]  /*7580*/  VIADD R11, R10, 0xffffffff ;  /* 0xffffffff0a0b7836 */ /* 0x000fe40000000000 */
[----:B------:R-:W-:-:S03]  /*7590*/  VIADD R15, R16, 0xffffffff ;  /* 0xffffffff100f7836 */ /* 0x000fc60000000000 */
[----:B------:R-:W-:-:S04]  /*75a0*/  ISETP.GT.U32.AND P0, PT, R11, 0xfd, PT ;  /* 0x000000fd0b00780c */ /* 0x000fc80003f04070 */
[----:B------:R-:W-:-:S13]  /*75b0*/  ISETP.GT.U32.OR P0, PT, R15, 0xfd, P0 ;  /* 0x000000fd0f00780c */ /* 0x000fda0000704470 */
[----:B------:R-:W-:Y:S01]  /*75c0*/  @!P0 MOV R8, RZ ;  /* 0x000000ff00088202 */ /* 0x000fe20000000f00 */
[----:B------:R-:W-:Y:S06]  /*75d0*/  @!P0 BRA `(.L_x_54) ;  /* 0x0000000000608947 */ /* 0x000fec0003800000 */
[----:B------:R-:W-:Y:S01]  /*75e0*/  FSETP.GTU.FTZ.AND P0, PT, |R7|, +INF , PT ;  /* 0x7f8000000700780b */ /* 0x000fe20003f1c200 */
[----:B------:R-:W-:Y:S01]  /*75f0*/  IMAD.MOV.U32 R2, RZ, RZ, R14 ;  /* 0x000000ffff027224 */ /* 0x000fe200078e000e */
[----:B------:R-:W-:-:S04]  /*7600*/  FSETP.GTU.FTZ.AND P1, PT, |R14|, +INF , PT ;  /* 0x7f8000000e00780b */ /* 0x000fc80003f3c200 */
[----:B------:R-:W-:-:S13]  /*7610*/  PLOP3.LUT P0, PT, P0, P1, PT, 0xf8, 0x8f ;  /* 0x00000000008f781c */ /* 0x000fda0000703f70 */
[----:B------:R-:W-:Y:S05]  /*7620*/  @P0 BRA `(.L_x_55) ;  /* 0x00000004004c0947 */ /* 0x000fea0003800000 */
[----:B------:R-:W-:-:S13]  /*7630*/  LOP3.LUT P0, RZ, R14, 0x7fffffff, R7, 0xc8, !PT ;  /* 0x7fffffff0eff7812 */ /* 0x000fda000780c807 */
[----:B------:R-:W-:Y:S05]  /*7640*/  @!P0 BRA `(.L_x_56) ;  /* 0x00000004003c8947 */ /* 0x000fea0003800000 */
[C---:B------:R-:W-:Y:S02]  /*7650*/  FSETP.NEU.FTZ.AND P1, PT, |R7|.reuse, +INF , PT ;  /* 0x7f8000000700780b */ /* 0x040fe40003f3d200 */
[----:B------:R-:W-:Y:S02]  /*7660*/  FSETP.NEU.FTZ.AND P0, PT, |R2|, +INF , PT ;  /* 0x7f8000000200780b */ /* 0x000fe40003f1d200 */
[----:B------:R-:W-:-:S11]  /*7670*/  FSETP.NEU.FTZ.AND P2, PT, |R7|, +INF , PT ;  /* 0x7f8000000700780b */ /* 0x000fd60003f5d200 */
[----:B------:R-:W-:Y:S05]  /*7680*/  @!P0 BRA !P1, `(.L_x_56) ;  /* 0x00000004002c8947 */ /* 0x000fea0004800000 */
[----:B------:R-:W-:-:S04]  /*7690*/  LOP3.LUT P1, RZ, R7, 0x7fffffff, RZ, 0xc0, !PT ;  /* 0x7fffffff07ff7812 */ /* 0x000fc8000782c0ff */
[----:B------:R-:W-:-:S13]  /*76a0*/  PLOP3.LUT P0, PT, P0, P1, PT, 0x2f, 0xf2 ;  /* 0x0000000000f2781c */ /* 0x000fda0000702577 */
[----:B------:R-:W-:Y:S05]  /*76b0*/  @P0 BRA `(.L_x_57) ;  /* 0x0000000400180947 */ /* 0x000fea0003800000 */
[----:B------:R-:W-:-:S04]  /*76c0*/  LOP3.LUT P0, RZ, R14, 0x7fffffff, RZ, 0xc0, !PT ;  /* 0x7fffffff0eff7812 */ /* 0x000fc8000780c0ff */
[----:B------:R-:W-:-:S13]  /*76d0*/  PLOP3.LUT P0, PT, P2, P0, PT, 0x2f, 0xf2 ;  /* 0x0000000000f2781c */ /* 0x000fda0001700577 */
[----:B------:R-:W-:Y:S05]  /*76e0*/  @P0 BRA `(.L_x_58) ;  /* 0x0000000400000947 */ /* 0x000fea0003800000 */
[----:B------:R-:W-:Y:S02]  /*76f0*/  ISETP.GE.AND P0, PT, R15, RZ, PT ;  /* 0x000000ff0f00720c */ /* 0x000fe40003f06270 */
[----:B------:R-:W-:-:S11]  /*7700*/  ISETP.GE.AND P1, PT, R11, RZ, PT ;  /* 0x000000ff0b00720c */ /* 0x000fd60003f26270 */
[----:B------:R-:W-:Y:S01]  /*7710*/  @P0 IMAD.MOV.U32 R8, RZ, RZ, RZ ;  /* 0x000000ffff080224 */ /* 0x000fe200078e00ff */
[----:B------:R-:W-:Y:S01]  /*7720*/  @!P0 MOV R8, 0xffffffc0 ;  /* 0xffffffc000088802 */ /* 0x000fe20000000f00 */
[----:B------:R-:W-:Y:S01]  /*7730*/  @!P0 FFMA R7, R7, 1.84467440737095516160e+19, RZ ;  /* 0x5f80000007078823 */ /* 0x000fe200000000ff */
[----:B------:R-:W-:-:S03]  /*7740*/  @!P1 FFMA R14, R2, 1.84467440737095516160e+19, RZ ;  /* 0x5f800000020e9823 */ /* 0x000fc600000000ff */
[----:B------:R-:W-:-:S07]  /*7750*/  @!P1 VIADD R8, R8, 0x40 ;  /* 0x0000004008089836 */ /* 0x000fce0000000000 */
.L_x_54:
[----:B------:R-:W-:Y:S01]  /*7760*/  LEA R11, R10, 0xc0800000, 0x17 ;  /* 0xc08000000a0b7811 */ /* 0x000fe200078eb8ff */
[----:B------:R-:W-:Y:S04]  /*7770*/  BSSY.RECONVERGENT B2, `(.L_x_59) ;  /* 0x0000036000027945 */ /* 0x000fe80003800200 */
[----:B------:R-:W-:Y:S01]  /*7780*/  IMAD.IADD R14, R14, 0x1, -R11 ;  /* 0x000000010e0e7824 */ /* 0x000fe200078e0a0b */
[----:B------:R-:W-:-:S03]  /*7790*/  IADD3 R11, PT, PT, R16, -0x7f, RZ ;  /* 0xffffff81100b7810 */ /* 0x000fc60007ffe0ff */
[----:B------:R-:W0:Y:S01]  /*77a0*/  MUFU.RCP R15, R14 ;  /* 0x0000000e000f7308 */ /* 0x000e220000001000 */
[----:B------:R-:W-:Y:S01]  /*77b0*/  FADD.FTZ R17, -R14, -RZ ;  /* 0x800000ff0e117221 */ /* 0x000fe20000010100 */
[C---:B------:R-:W-:Y:S01]  /*77c0*/  IMAD R2, R11.reuse, -0x800000, R7 ;  /* 0xff8000000b027824 */ /* 0x040fe200078e0207 */
[----:B------:R-:W-:-:S05]  /*77d0*/  IADD3 R11, PT, PT, R11, 0x7f, -R10 ;  /* 0x0000007f0b0b7810 */ /* 0x000fca0007ffe80a */
[----:B------:R-:W-:Y:S02]  /*77e0*/  IMAD.IADD R11, R11, 0x1, R8 ;  /* 0x000000010b0b7824 */ /* 0x000fe400078e0208 */
[----:B0-----:R-:W-:-:S04]  /*77f0*/  FFMA R16, R15, R17, 1 ;  /* 0x3f8000000f107423 */ /* 0x001fc80000000011 */
[----:B------:R-:W-:-:S04]  /*7800*/  FFMA R7, R15, R16, R15 ;  /* 0x000000100f077223 */ /* 0x000fc8000000000f */
[----:B------:R-:W-:-:S04]  /*7810*/  FFMA R16, R2, R7, RZ ;  /* 0x0000000702107223 */ /* 0x000fc800000000ff */
[----:B------:R-:W-:-:S04]  /*7820*/  FFMA R15, R17, R16, R2 ;  /* 0x00000010110f7223 */ /* 0x000fc80000000002 */
[----:B------:R-:W-:-:S04]  /*7830*/  FFMA R16, R7, R15, R16 ;  /* 0x0000000f07107223 */ /* 0x000fc80000000010 */
[----:B------:R-:W-:-:S04]  /*7840*/  FFMA R17, R17, R16, R2 ;  /* 0x0000001011117223 */ /* 0x000fc80000000002 */
[----:B------:R-:W-:-:S05]  /*7850*/  FFMA R2, R7, R17, R16 ;  /* 0x0000001107027223 */ /* 0x000fca0000000010 */
[----:B------:R-:W-:-:S04]  /*7860*/  SHF.R.U32.HI R10, RZ, 0x17, R2 ;  /* 0x00000017ff0a7819 */ /* 0x000fc80000011602 */
[----:B------:R-:W-:-:S05]  /*7870*/  LOP3.LUT R10, R10, 0xff, RZ, 0xc0, !PT ;  /* 0x000000ff0a0a7812 */ /* 0x000fca00078ec0ff */
[----:B------:R-:W-:-:S05]  /*7880*/  IMAD.IADD R14, R10, 0x1, R11 ;  /* 0x000000010a0e7824 */ /* 0x000fca00078e020b */
[----:B------:R-:W-:-:S04]  /*7890*/  IADD3 R8, PT, PT, R14, -0x1, RZ ;  /* 0xffffffff0e087810 */ /* 0x000fc80007ffe0ff */
[----:B------:R-:W-:-:S13]  /*78a0*/  ISETP.GE.U32.AND P0, PT, R8, 0xfe, PT ;  /* 0x000000fe0800780c */ /* 0x000fda0003f06070 */
[----:B------:R-:W-:Y:S05]  /*78b0*/  @!P0 BRA `(.L_x_60) ;  /* 0x0000000000808947 */ /* 0x000fea0003800000 */
[----:B------:R-:W-:-:S13]  /*78c0*/  ISETP.GT.AND P0, PT, R14, 0xfe, PT ;  /* 0x000000fe0e00780c */ /* 0x000fda0003f04270 */
[----:B------:R-:W-:Y:S05]  /*78d0*/  @P0 BRA `(.L_x_61) ;  /* 0x00000000006c0947 */ /* 0x000fea0003800000 */
[----:B------:R-:W-:-:S13]  /*78e0*/  ISETP.GE.AND P0, PT, R14, 0x1, PT ;  /* 0x000000010e00780c */ /* 0x000fda0003f06270 */
[----:B------:R-:W-:Y:S05]  /*78f0*/  @P0 BRA `(.L_x_62) ;  /* 0x0000000000740947 */ /* 0x000fea0003800000 */
[----:B------:R-:W-:Y:S02]  /*7900*/  ISETP.GE.AND P0, PT, R14, -0x18, PT ;  /* 0xffffffe80e00780c */ /* 0x000fe40003f06270 */
[----:B------:R-:W-:-:S11]  /*7910*/  LOP3.LUT R2, R2, 0x80000000, RZ, 0xc0, !PT ;  /* 0x8000000002027812 */ /* 0x000fd600078ec0ff */
[----:B------:R-:W-:Y:S05]  /*7920*/  @!P0 BRA `(.L_x_62) ;  /* 0x0000000000688947 */ /* 0x000fea0003800000 */
[CC--:B------:R-:W-:Y:S01]  /*7930*/  FFMA.RZ R8, R7.reuse, R17.reuse, R16 ;  /* 0x0000001107087223 */ /* 0x0c0fe2000000c010 */
[C---:B------:R-:W-:Y:S01]  /*7940*/  VIADD R11, R14.reuse, 0x20 ;  /* 0x000000200e0b7836 */ /* 0x040fe20000000000 */
[C---:B------:R-:W-:Y:S02]  /*7950*/  ISETP.NE.AND P2, PT, R14.reuse, RZ, PT ;  /* 0x000000ff0e00720c */ /* 0x040fe40003f45270 */
[----:B------:R-:W-:Y:S01]  /*7960*/  ISETP.NE.AND P1, PT, R14, RZ, PT ;  /* 0x000000ff0e00720c */ /* 0x000fe20003f25270 */
[----:B------:R-:W-:Y:S01]  /*7970*/  IMAD.MOV R14, RZ, RZ, -R14 ;  /* 0x000000ffff0e7224 */ /* 0x000fe200078e0a0e */
[----:B------:R-:W-:Y:S01]  /*7980*/  LOP3.LUT R10, R8, 0x7fffff, RZ, 0xc0, !PT ;  /* 0x007fffff080a7812 */ /* 0x000fe200078ec0ff */
[CCC-:B------:R-:W-:Y:S01]  /*7990*/  FFMA.RP R8, R7.reuse, R17.reuse, R16.reuse ;  /* 0x0000001107087223 */ /* 0x1c0fe20000008010 */
[----:B------:R-:W-:Y:S02]  /*79a0*/  FFMA.RM R7, R7, R17, R16 ;  /* 0x0000001107077223 */ /* 0x000fe40000004010 */
[----:B------:R-:W-:-:S03]  /*79b0*/  LOP3.LUT R10, R10, 0x800000, RZ, 0xfc, !PT ;  /* 0x008000000a0a7812 */ /* 0x000fc600078efcff */
[----:B------:R-:W-:Y:S02]  /*79c0*/  FSETP.NEU.FTZ.AND P0, PT, R8, R7, PT ;  /* 0x000000070800720b */ /* 0x000fe40003f1d000 */
[----:B------:R-:W-:Y:S02]  /*79d0*/  SHF.L.U32 R11, R10, R11, RZ ;  /* 0x0000000b0a0b7219 */ /* 0x000fe400000006ff */
[----:B------:R-:W-:Y:S02]  /*79e0*/  SEL R7, R14, RZ, P2 ;  /* 0x000000ff0e077207 */ /* 0x000fe40001000000 */
[----:B------:R-:W-:Y:S02]  /*79f0*/  ISETP.NE.AND P1, PT, R11, RZ, P1 ;  /* 0x000000ff0b00720c */ /* 0x000fe40000f25270 */
[----:B------:R-:W-:Y:S02]  /*7a00*/  SHF.R.U32.HI R7, RZ, R7, R10 ;  /* 0x00000007ff077219 */ /* 0x000fe4000001160a */
[----:B------:R-:W-:-:S02]  /*7a10*/  PLOP3.LUT P0, PT, P0, P1, PT, 0xf8, 0x8f ;  /* 0x00000000008f781c */ /* 0x000fc40000703f70 */
[----:B------:R-:W-:Y:S02]  /*7a20*/  SHF.R.U32.HI R11, RZ, 0x1, R7 ;  /* 0x00000001ff0b7819 */ /* 0x000fe40000011607 */
[----:B------:R-:W-:-:S04]  /*7a30*/  SEL R8, RZ, 0x1, !P0 ;  /* 0x00000001ff087807 */ /* 0x000fc80004000000 */
[----:B------:R-:W-:-:S04]  /*7a40*/  LOP3.LUT R8, R8, 0x1, R11, 0xf8, !PT ;  /* 0x0000000108087812 */ /* 0x000fc800078ef80b */
[----:B------:R-:W-:-:S04]  /*7a50*/  LOP3.LUT R8, R8, R7, RZ, 0xc0, !PT ;  /* 0x0000000708087212 */ /* 0x000fc800078ec0ff */
[----:B------:R-:W-:-:S04]  /*7a60*/  IADD3 R11, PT, PT, R11, R8, RZ ;  /* 0x000000080b0b7210 */ /* 0x000fc80007ffe0ff */
[----:B------:R-:W-:Y:S01]  /*7a70*/  LOP3.LUT R2, R11, R2, RZ, 0xfc, !PT ;  /* 0x000000020b027212 */ /* 0x000fe200078efcff */
[----:B------:R-:W-:Y:S06]  /*7a80*/  BRA `(.L_x_62) ;  /* 0x0000000000107947 */ /* 0x000fec0003800000 */
.L_x_61:
[----:B------:R-:W-:-:S04]  /*7a90*/  LOP3.LUT R2, R2, 0x80000000, RZ, 0xc0, !PT ;  /* 0x8000000002027812 */ /* 0x000fc800078ec0ff */
[----:B------:R-:W-:Y:S01]  /*7aa0*/  LOP3.LUT R2, R2, 0x7f800000, RZ, 0xfc, !PT ;  /* 0x7f80000002027812 */ /* 0x000fe200078efcff */
[----:B------:R-:W-:Y:S06]  /*7ab0*/  BRA `(.L_x_62) ;  /* 0x0000000000047947 */ /* 0x000fec0003800000 */
.L_x_60:
[----:B------:R-:W-:-:S07]  /*7ac0*/  IMAD R2, R11, 0x800000, R2 ;  /* 0x008000000b027824 */ /* 0x000fce00078e0202 */
.L_x_62:
[----:B------:R-:W-:Y:S05]  /*7ad0*/  BSYNC.RECONVERGENT B2 ;  /* 0x0000000000027941 */ /* 0x000fea0003800200 */
.L_x_59:
[----:B------:R-:W-:Y:S05]  /*7ae0*/  BRA `(.L_x_63) ;  /* 0x0000000000207947 */ /* 0x000fea0003800000 */
.L_x_58:
[----:B------:R-:W-:-:S04]  /*7af0*/  LOP3.LUT R2, R14, 0x80000000, R7, 0x48, !PT ;  /* 0x800000000e027812 */ /* 0x000fc800078e4807 */
[----:B------:R-:W-:Y:S01]  /*7b00*/  LOP3.LUT R2, R2, 0x7f800000, RZ, 0xfc, !PT ;  /* 0x7f80000002027812 */ /* 0x000fe200078efcff */
[----:B------:R-:W-:Y:S06]  /*7b10*/  BRA `(.L_x_63) ;  /* 0x0000000000147947 */ /* 0x000fec0003800000 */
.L_x_57:
[----:B------:R-:W-:Y:S01]  /*7b20*/  LOP3.LUT R2, R14, 0x80000000, R7, 0x48, !PT ;  /* 0x800000000e027812 */ /* 0x000fe200078e4807 */
[----:B------:R-:W-:Y:S06]  /*7b30*/  BRA `(.L_x_63) ;  /* 0x00000000000c7947 */ /* 0x000fec0003800000 */
.L_x_56:
[----:B------:R-:W0:Y:S01]  /*7b40*/  MUFU.RSQ R2, -QNAN ;  /* 0xffc0000000027908 */ /* 0x000e220000001400 */
[----:B------:R-:W-:Y:S05]  /*7b50*/  BRA `(.L_x_63) ;  /* 0x0000000000047947 */ /* 0x000fea0003800000 */
.L_x_55:
[----:B------:R-:W-:-:S07]  /*7b60*/  FADD.FTZ R2, R7, R2 ;  /* 0x0000000207027221 */ /* 0x000fce0000010000 */
.L_x_63:
[----:B------:R-:W-:Y:S05]  /*7b70*/  BSYNC.RECONVERGENT B1 ;  /* 0x0000000000017941 */ /* 0x000fea0003800200 */
.L_x_53:
[----:B------:R-:W-:-:S04]  /*7b80*/  HFMA2 R7, -RZ, RZ, 0, 0 ;  /* 0x00000000ff077431 */ /* 0x000fc800000001ff */
[----:B0-----:R-:W-:Y:S05]  /*7b90*/  RET.REL.NODEC R6 `(_Z24statisticsKernelNDSharedPKfPfPKlijjj) ;  /* 0xffffff8406187950 */ /* 0x001fea0003c3ffff */
.L_x_64:
[----:B------:R-:W-:-:S00]  /*7ba0*/  BRA `(.L_x_64) ;  /* 0xfffffffc00fc7947 */ /* 0x000fc0000383ffff */
[----:B------:R-:W-:-:S00]  /*7bb0*/  NOP ;  /* 0x0000000000007918 */ /* 0x000fc00000000000 */
        /* <DEDUP_REMOVED lines=12> */
.L_x_97:


//--------------------- .text._Z18statisticsKernelNDPfS_Plillll --------------------------
	.section	.text._Z18statisticsKernelNDPfS_Plillll,"ax",@progbits
	.align	128
        .global         _Z18statisticsKernelNDPfS_Plillll
        .type           _Z18statisticsKernelNDPfS_Plillll,@function
        .size           _Z18statisticsKernelNDPfS_Plillll,(.L_x_98 - _Z18statisticsKernelNDPfS_Plillll)
        .other          _Z18statisticsKernelNDPfS_Plillll,@"STO_CUDA_ENTRY STV_DEFAULT"
_Z18statisticsKernelNDPfS_Plillll:
.text._Z18statisticsKernelNDPfS_Plillll:
[----:B------:R-:W-:Y:S01]  /*0000*/  LDC R1, c[0x0][0x37c] ;  /* 0x0000df00ff017b82 */ /* 0x000fe20000000800 */
[----:B------:R-:W0:Y:S01]  /*0010*/  S2R R4, SR_TID.Z ;  /* 0x0000000000047919 */ /* 0x000e220000002300 */
[----:B------:R-:W1:Y:S06]  /*0020*/  LDCU UR8, c[0x0][0x360] ;  /* 0x00006c00ff0877ac */ /* 0x000e6c0008000800 */
[----:B------:R-:W2:Y:S01]  /*0030*/  LDC R3, c[0x0][0x360] ;  /* 0x0000d800ff037b82 */ /* 0x000ea20000000800 */
[----:B------:R-:W0:Y:S01]  /*0040*/  S2R R7, SR_CTAID.Z ;  /* 0x0000000000077919 */ /* 0x000e220000002700 */
[----:B------:R-:W3:Y:S01]  /*0050*/  LDCU UR9, c[0x0][0x364] ;  /* 0x00006c80ff0977ac */ /* 0x000ee20008000800 */
[----:B------:R-:W2:Y:S01]  /*0060*/  S2R R0, SR_TID.X ;  /* 0x0000000000007919 */ /* 0x000ea20000002100 */
[----:B------:R-:W4:Y:S04]  /*0070*/  LDCU.64 UR10, c[0x0][0x3b8] ;  /* 0x00007700ff0a77ac */ /* 0x000f280008000a00 */
[----:B------:R-:W5:Y:S01]  /*0080*/  LDC R5, c[0x0][0x364] ;  /* 0x0000d900ff057b82 */ /* 0x000f620000000800 */
[----:B------:R-:W5:Y:S01]  /*0090*/  S2R R2, SR_TID.Y ;  /* 0x0000000000027919 */ /* 0x000f620000002200 */
[----:B------:R-:W0:Y:S01]  /*00a0*/  LDCU UR13, c[0x0][0x368] ;  /* 0x00006d00ff0d77ac */ /* 0x000e220008000800 */
[----:B------:R-:W1:Y:S05]  /*00b0*/  LDCU UR4, c[0x0][0x370] ;  /* 0x00006e00ff0477ac */ /* 0x000e6a0008000800 */
[----:B------:R-:W2:Y:S01]  /*00c0*/  S2UR UR6, SR_CTAID.X ;  /* 0x00000000000679c3 */ /* 0x000ea20000002500 */
[----:B------:R-:W3:Y:S07]  /*00d0*/  LDCU UR5, c[0x0][0x374] ;  /* 0x00006e80ff0577ac */ /* 0x000eee0008000800 */
[----:B------:R-:W5:Y:S01]  /*00e0*/  S2UR UR7, SR_CTAID.Y ;  /* 0x00000000000779c3 */ /* 0x000f620000002600 */
[----:B-1----:R-:W-:Y:S01]  /*00f0*/  UIMAD UR8, UR8, UR4, URZ ;  /* 0x00000004080872a4 */ /* 0x002fe2000f8e02ff */
[----:B0-----:R-:W-:Y:S01]  /*0100*/  IMAD R4, R7, UR13, R4 ;  /* 0x0000000d07047c24 */ /* 0x001fe2000f8e0204 */
[----:B---3--:R-:W-:-:S04]  /*0110*/  UIMAD UR9, UR9, UR5, URZ ;  /* 0x00000005090972a4 */ /* 0x008fc8000f8e02ff */
[----:B----4-:R-:W-:Y:S01]  /*0120*/  ISETP.GE.U32.AND P0, PT, R4, UR10, PT ;  /* 0x0000000a04007c0c */ /* 0x010fe2000bf06070 */
[----:B--2---:R-:W-:-:S03]  /*0130*/  IMAD R0, R3, UR6, R0 ;  /* 0x0000000603007c24 */ /* 0x004fc6000f8e0200 */
[----:B------:R-:W-:Y:S01]  /*0140*/  ISETP.GE.AND.EX P0, PT, RZ, UR11, PT, P0 ;  /* 0x0000000bff007c0c */ /* 0x000fe2000bf06300 */
[----:B-----5:R-:W-:-:S12]  /*0150*/  IMAD R2, R5, UR7, R2 ;  /* 0x0000000705027c24 */ /* 0x020fd8000f8e0202 */
[----:B------:R-:W-:Y:S05]  /*0160*/  @P0 EXIT ;  /* 0x000000000000094d */ /* 0x000fea0003800000 */
[----:B------:R-:W0:Y:S02]  /*0170*/  LDCU UR6, c[0x0][0x398] ;  /* 0x00007300ff0677ac */ /* 0x000e240008000800 */
[----:B0-----:R-:W-:-:S04]  /*0180*/  UIMAD UR4, UR6, UR6, URZ ;  /* 0x00000006060472a4 */ /* 0x001fc8000f8e02ff */
[----:B------:R-:W-:Y:S02]  /*0190*/  UIMAD UR4, UR4, UR6, URZ ;  /* 0x00000006040472a4 */ /* 0x000fe4000f8e02ff */
[----:B------:R-:W-:-:S04]  /*01a0*/  USHF.R.S32.HI UR6, URZ, 0x1f, UR6 ;  /* 0x0000001fff067899 */ /* 0x000fc80008011406 */
[----:B------:R-:W-:-:S04]  /*01b0*/  I2FP.F32.S32 R3, UR4 ;  /* 0x0000000400037c45 */ /* 0x000fc80008201400 */
[----:B------:R-:W-:-:S13]  /*01c0*/  R2UR UR21, R3 ;  /* 0x00000000031572ca */ /* 0x000fda00000e0000 */
[----:B------:R-:W0:Y:S01]  /*01d0*/  MUFU.RCP R3, UR21 ;  /* 0x0000001500037d08 */ /* 0x000e220008001000 */
[----:B------:R-:W-:-:S07]  /*01e0*/  IMAD.U32 R6, RZ, RZ, UR21 ;  /* 0x00000015ff067e24 */ /* 0x000fce000f8e00ff */
[----:B------:R-:W1:Y:S01]  /*01f0*/  FCHK P0, RZ, UR21 ;  /* 0x00000015ff007d02 */ /* 0x000e620008000000 */
[----:B0-----:R-:W-:-:S04]  /*0200*/  FFMA R6, R3, -R6, 1 ;  /* 0x3f80000003067423 */ /* 0x001fc80000000806 */
[----:B------:R-:W-:-:S04]  /*0210*/  FFMA R6, R3, R6, R3 ;  /* 0x0000000603067223 */ /* 0x000fc80000000003 */
[----:B------:R-:W-:-:S04]  /*0220*/  FFMA R3, RZ, R6, RZ ;  /* 0x00000006ff037223 */ /* 0x000fc800000000ff */
[----:B------:R-:W-:-:S04]  /*0230*/  FFMA R5, R3, -UR21, RZ ;  /* 0x8000001503057c23 */ /* 0x000fc800080000ff */
[----:B------:R-:W-:Y:S01]  /*0240*/  FFMA R3, R6, R5, R3 ;  /* 0x0000000506037223 */ /* 0x000fe20000000003 */
[----:B------:R-:W-:Y:S01]  /*0250*/  IMAD.MOV.U32 R5, RZ, RZ, RZ ;  /* 0x000000ffff057224 */ /* 0x000fe200078e00ff */
[----:B-1----:R-:W-:Y:S06]  /*0260*/  @!P0 BRA `(.L_x_65) ;  /* 0x0000000000148947 */ /* 0x002fec0003800000 */
[----:B------:R-:W-:Y:S01]  /*0270*/  IMAD.MOV.U32 R27, RZ, RZ, RZ ;  /* 0x000000ffff1b7224 */ /* 0x000fe200078e00ff */
[----:B------:R-:W-:Y:S01]  /*0280*/  MOV R14, 0x2b0 ;  /* 0x000002b0000e7802 */ /* 0x000fe20000000f00 */
[----:B------:R-:W-:-:S07]  /*0290*/  IMAD.U32 R12, RZ, RZ, UR21 ;  /* 0x00000015ff0c7e24 */ /* 0x000fce000f8e00ff */
[----:B------:R-:W-:Y:S05]  /*02a0*/  CALL.REL.NOINC `($__internal_1_$__cuda_sm3x_div_rn_noftz_f32_slowpath) ;  /* 0x0000001800a87944 */ /* 0x000fea0003c00000 */
[----:B------:R-:W-:-:S07]  /*02b0*/  IMAD.MOV.U32 R3, RZ, RZ, R12 ;  /* 0x000000ffff037224 */ /* 0x000fce00078e000c */
.L_x_65:
[----:B------:R-:W0:Y:S01]  /*02c0*/  LDCU UR18, c[0x0][0x398] ;  /* 0x00007300ff1277ac */ /* 0x000e220008000800 */
[----:B------:R-:W-:Y:S01]  /*02d0*/  BSSY.RECONVERGENT B0, `(.L_x_66) ;  /* 0x00001a6000007945 */ /* 0x000fe20003800200 */
[----:B------:R-:W1:Y:S01]  /*02e0*/  LDCU.64 UR14, c[0x0][0x3b0] ;  /* 0x00007600ff0e77ac */ /* 0x000e620008000a00 */
[----:B------:R-:W2:Y:S01]  /*02f0*/  LDCU.64 UR16, c[0x0][0x3a8] ;  /* 0x00007500ff1077ac */ /* 0x000ea20008000a00 */
[----:B------:R-:W3:Y:S01]  /*0300*/  LDCU UR5, c[0x0][0x378] ;  /* 0x00006f00ff0577ac */ /* 0x000ee20008000800 */
[----:B------:R-:W-:Y:S02]  /*0310*/  ULOP3.LUT UR25, UR4, 0x7ffffff0, URZ, 0xc0, !UPT ;  /* 0x7ffffff004197892 */ /* 0x000fe4000f8ec0ff */
[----:B0-----:R-:W-:Y:S02]  /*0320*/  USHF.R.S32.HI UR24, URZ, 0x1, UR18 ;  /* 0x00000001ff187899 */ /* 0x001fe40008011412 */
[----:B------:R-:W-:Y:S02]  /*0330*/  ULOP3.LUT UR12, UR4, 0x3, URZ, 0xc0, !UPT ;  /* 0x00000003040c7892 */ /* 0x000fe4000f8ec0ff */
[----:B------:R-:W-:-:S02]  /*0340*/  ULOP3.LUT UR11, URZ, UR24, URZ, 0x33, !UPT ;  /* 0x00000018ff0b7292 */ /* 0x000fc4000f8e33ff */
[----:B-1----:R-:W-:Y:S02]  /*0350*/  UIADD3 UR10, UP0, UP1, -UR18, 0x1, UR14 ;  /* 0x00000001120a7890 */ /* 0x002fe4000f91e10e */
[----:B------:R-:W-:Y:S02]  /*0360*/  USHF.R.S32.HI UR7, URZ, 0x1f, UR11 ;  /* 0x0000001fff077899 */ /* 0x000fe4000801140b */
[----:B--2---:R-:W-:Y:S02]  /*0370*/  UIADD3 UR11, UP2, UPT, UR11, UR16, URZ ;  /* 0x000000100b0b7290 */ /* 0x004fe4000ff5e0ff */
[----:B------:R-:W-:Y:S02]  /*0380*/  UIMAD UR4, UR18, UR18, URZ ;  /* 0x00000012120472a4 */ /* 0x000fe4000f8e02ff */
[----:B------:R-:W-:Y:S02]  /*0390*/  UIADD3 UR16, UPT, UPT, -UR18, 0x1, UR16 ;  /* 0x0000000112107890 */ /* 0x000fe4000fffe110 */
[----:B------:R-:W-:-:S02]  /*03a0*/  UIADD3.X UR15, UPT, UPT, ~UR6, URZ, UR15, UP0, UP1 ;  /* 0x000000ff060f7290 */ /* 0x000fc400087e250f */
[----:B------:R-:W-:Y:S01]  /*03b0*/  UIADD3.X UR14, UPT, UPT, UR7, UR17, URZ, UP2, !UPT ;  /* 0x00000011070e7290 */ /* 0x000fe200097fe4ff */
[----:B------:R-:W0:Y:S01]  /*03c0*/  LDCU.64 UR22, c[0x0][0x358] ;  /* 0x00006b00ff1677ac */ /* 0x000e220008000a00 */
[----:B---3--:R-:W-:Y:S02]  /*03d0*/  UIMAD UR13, UR13, UR5, URZ ;  /* 0x000000050d0d72a4 */ /* 0x008fe4000f8e02ff */
[----:B------:R-:W-:Y:S02]  /*03e0*/  USHF.R.S32.HI UR26, URZ, 0x1f, UR24 ;  /* 0x0000001fff1a7899 */ /* 0x000fe40008011418 */
[----:B------:R-:W-:-:S12]  /*03f0*/  UIMAD UR18, UR4, UR18, URZ ;  /* 0x00000012041272a4 */ /* 0x000fd8000f8e02ff */
.L_x_84:
[----:B-1----:R-:W1:Y:S01]  /*0400*/  LDCU.64 UR4, c[0x0][0x3b0] ;  /* 0x00007600ff0477ac */ /* 0x002e620008000a00 */
[----:B------:R-:W-:Y:S01]  /*0410*/  BSSY.RECONVERGENT B1, `(.L_x_67) ;  /* 0x000018b000017945 */ /* 0x000fe20003800200 */
[----:B-1----:R-:W-:-:S04]  /*0420*/  ISETP.GE.U32.AND P0, PT, R2, UR4, PT ;  /* 0x0000000402007c0c */ /* 0x002fc8000bf06070 */
[----:B------:R-:W-:-:S13]  /*0430*/  ISETP.GE.AND.EX P0, PT, RZ, UR5, PT, P0 ;  /* 0x00000005ff007c0c */ /* 0x000fda000bf06300 */
[----:B------:R-:W-:Y:S05]  /*0440*/  @P0 BRA `(.L_x_68) ;  /* 0x00000018001c0947 */ /* 0x000fea0003800000 */
[----:B------:R-:W-:Y:S02]  /*0450*/  IMAD.MOV.U32 R7, RZ, RZ, R2 ;  /* 0x000000ffff077224 */ /* 0x000fe400078e0002 */
[----:B------:R-:W-:-:S07]  /*0460*/  IMAD.MOV.U32 R6, RZ, RZ, RZ ;  /* 0x000000ffff067224 */ /* 0x000fce00078e00ff */
.L_x_83:
[----:B-1----:R-:W1:Y:S01]  /*0470*/  LDCU.64 UR4, c[0x0][0x3a8] ;  /* 0x00007500ff0477ac */ /* 0x002e620008000a00 */
[----:B------:R-:W-:Y:S01]  /*0480*/  BSSY.RECONVERGENT B2, `(.L_x_69) ;  /* 0x000017d000027945 */ /* 0x000fe20003800200 */
[----:B-1----:R-:W-:-:S04]  /*0490*/  ISETP.GE.U32.AND P0, PT, R0, UR4, PT ;  /* 0x0000000400007c0c */ /* 0x002fc8000bf06070 */
[----:B------:R-:W-:-:S13]  /*04a0*/  ISETP.GE.AND.EX P0, PT, RZ, UR5, PT, P0 ;  /* 0x00000005ff007c0c */ /* 0x000fda000bf06300 */
[----:B------:R-:W-:Y:S05]  /*04b0*/  @P0 BRA `(.L_x_70) ;  /* 0x0000001400e40947 */ /* 0x000fea0003800000 */
[----:B------:R-:W1:Y:S01]  /*04c0*/  LDCU.128 UR4, c[0x0][0x3b0] ;  /* 0x00007600ff0477ac */ /* 0x000e620008000c00 */
[----:B------:R-:W-:Y:S02]  /*04d0*/  IADD3 R11, P0, PT, R4, -UR24, RZ ;  /* 0x80000018040b7c10 */ /* 0x000fe4000ff1e0ff */
[----:B------:R-:W-:Y:S01]  /*04e0*/  ISETP.LT.U32.AND P3, PT, R7, R4, PT ;  /* 0x000000040700720c */ /* 0x000fe20003f61070 */
[----:B------:R-:W-:Y:S01]  /*04f0*/  UIADD3 UR27, UP0, UPT, URZ, -UR24, URZ ;  /* 0x80000018ff1b7290 */ /* 0x000fe2000ff1e0ff */
[----:B------:R-:W-:Y:S01]  /*0500*/  IADD3.X R10, PT, PT, R5, ~UR26, RZ, P0, !PT ;  /* 0x8000001a050a7c10 */ /* 0x000fe200087fe4ff */
[----:B------:R-:W2:Y:S01]  /*0510*/  LDCU UR17, c[0x0][0x398] ;  /* 0x00007300ff1177ac */ /* 0x000ea20008000800 */
[----:B------:R-:W-:Y:S01]  /*0520*/  ISETP.LT.AND.EX P3, PT, R6, R5, PT, P3 ;  /* 0x000000050600720c */ /* 0x000fe20003f61330 */
[----:B------:R-:W3:Y:S02]  /*0530*/  LDCU UR29, c[0x0][0x398] ;  /* 0x00007300ff1d77ac */ /* 0x000ee40008000800 */
[----:B------:R-:W-:-:S02]  /*0540*/  IMAD.U32 R8, RZ, RZ, UR27 ;  /* 0x0000001bff087e24 */ /* 0x000fc4000f8e00ff */
[----:B------:R-:W-:Y:S01]  /*0550*/  IMAD R10, R10, UR10, RZ ;  /* 0x0000000a0a0a7c24 */ /* 0x000fe2000f8e02ff */
[----:B------:R-:W3:Y:S01]  /*0560*/  LDCU.64 UR30, c[0x0][0x3a8] ;  /* 0x00007500ff1e77ac */ /* 0x000ee20008000a00 */
[----:B------:R-:W-:Y:S02]  /*0570*/  UIADD3.X UR28, UPT, UPT, URZ, ~UR26, URZ, UP0, !UPT ;  /* 0x8000001aff1c7290 */ /* 0x000fe400087fe4ff */
[----:B------:R-:W-:-:S04]  /*0580*/  ULOP3.LUT UR19, URZ, UR24, URZ, 0x33, !UPT ;  /* 0x00000018ff137292 */ /* 0x000fc8000f8e33ff */
[----:B------:R-:W-:Y:S01]  /*0590*/  IMAD.U32 R9, RZ, RZ, UR28 ;  /* 0x0000001cff097e24 */ /* 0x000fe2000f8e00ff */
[----:B-1----:R-:W-:Y:S02]  /*05a0*/  UIADD3 UR6, UP1, UPT, UR19, UR6, URZ ;  /* 0x0000000613067290 */ /* 0x002fe4000ff3e0ff */
[----:B------:R-:W-:Y:S01]  /*05b0*/  USHF.R.S32.HI UR20, URZ, 0x1f, UR19 ;  /* 0x0000001fff147899 */ /* 0x000fe20008011413 */
[C---:B------:R-:W-:Y:S01]  /*05c0*/  IMAD.WIDE.U32 R8, R11.reuse, UR10, R8 ;  /* 0x0000000a0b087c25 */ /* 0x040fe2000f8e0008 */
[----:B------:R-:W-:Y:S02]  /*05d0*/  UIADD3 UR4, UP0, UPT, UR19, UR4, URZ ;  /* 0x0000000413047290 */ /* 0x000fe4000ff1e0ff */
[----:B------:R-:W-:Y:S01]  /*05e0*/  UIADD3.X UR7, UPT, UPT, UR20, UR7, URZ, UP1, !UPT ;  /* 0x0000000714077290 */ /* 0x000fe20008ffe4ff */
[----:B------:R-:W-:Y:S01]  /*05f0*/  IMAD R11, R11, UR15, R10 ;  /* 0x0000000f0b0b7c24 */ /* 0x000fe2000f8e020a */
[C---:B------:R-:W-:Y:S01]  /*0600*/  IADD3 R8, P1, PT, R7.reuse, R8, RZ ;  /* 0x0000000807087210 */ /* 0x040fe20007f3e0ff */
[----:B------:R-:W-:Y:S01]  /*0610*/  UIADD3.X UR5, UPT, UPT, UR20, UR5, URZ, UP0, !UPT ;  /* 0x0000000514057290 */ /* 0x000fe200087fe4ff */
[----:B------:R-:W-:Y:S01]  /*0620*/  SEL R10, R7, R4, P3 ;  /* 0x00000004070a7207 */ /* 0x000fe20001800000 */
[----:B--2---:R-:W-:Y:S01]  /*0630*/  USHF.R.S32.HI UR17, URZ, 0x1f, UR17 ;  /* 0x0000001fff117899 */ /* 0x004fe20008011411 */
[----:B------:R-:W-:Y:S01]  /*0640*/  IADD3.X R9, PT, PT, R6, R9, R11, P1, !PT ;  /* 0x0000000906097210 */ /* 0x000fe20000ffe40b */
[----:B---3--:R-:W-:Y:S01]  /*0650*/  UIADD3 URZ, UP1, UP0, -UR29, 0x1, UR30 ;  /* 0x000000011dff7890 */ /* 0x008fe2000f83e11e */
[----:B------:R-:W-:-:S02]  /*0660*/  ISETP.GT.U32.AND P2, PT, R4, UR6, PT ;  /* 0x0000000604007c0c */ /* 0x000fc4000bf44070 */
[----:B------:R-:W-:Y:S01]  /*0670*/  ISETP.GE.U32.AND P0, PT, R10, UR24, PT ;  /* 0x000000180a007c0c */ /* 0x000fe2000bf06070 */
[----:B------:R-:W-:Y:S01]  /*0680*/  UIADD3.X UR17, UPT, UPT, ~UR17, URZ, UR31, UP1, UP0 ;  /* 0x000000ff11117290 */ /* 0x000fe20008fe051f */
[----:B------:R-:W-:Y:S01]  /*0690*/  IMAD R9, R9, UR16, RZ ;  /* 0x0000001009097c24 */ /* 0x000fe2000f8e02ff */
[----:B------:R-:W-:Y:S01]  /*06a0*/  UISETP.GT.AND UP0, UPT, UR18, URZ, UPT ;  /* 0x000000ff1200728c */ /* 0x000fe2000bf04270 */
[----:B------:R-:W-:Y:S02]  /*06b0*/  ISETP.GT.U32.AND P1, PT, R7, UR4, PT ;  /* 0x0000000407007c0c */ /* 0x000fe4000bf24070 */
[----:B------:R-:W-:Y:S01]  /*06c0*/  SEL R10, R6, R5, P3 ;  /* 0x00000005060a7207 */ /* 0x000fe20001800000 */
[C---:B------:R-:W-:Y:S01]  /*06d0*/  IMAD R11, R8.reuse, UR17, R9 ;  /* 0x00000011080b7c24 */ /* 0x040fe2000f8e0209 */
[----:B------:R-:W-:Y:S01]  /*06e0*/  ISETP.GT.AND.EX P2, PT, R5, UR7, PT, P2 ;  /* 0x0000000705007c0c */ /* 0x000fe2000bf44320 */
[----:B------:R-:W-:Y:S01]  /*06f0*/  IMAD.WIDE.U32 R8, R8, UR16, RZ ;  /* 0x0000001008087c25 */ /* 0x000fe2000f8e00ff */
[----:B------:R-:W-:-:S02]  /*0700*/  ISETP.GE.AND.EX P0, PT, R10, UR26, PT, P0 ;  /* 0x0000001a0a007c0c */ /* 0x000fc4000bf06300 */
[----:B------:R-:W-:Y:S01]  /*0710*/  ISETP.GT.OR.EX P1, PT, R6, UR5, P2, P1 ;  /* 0x0000000506007c0c */ /* 0x000fe20009724710 */
[----:B------:R-:W-:Y:S01]  /*0720*/  IMAD.IADD R23, R9, 0x1, R11 ;  /* 0x0000000109177824 */ /* 0x000fe200078e020b */
[----:B------:R-:W-:Y:S11]  /*0730*/  BRA.U UP0, `(.L_x_71) ;  /* 0x0000000100687547 */ /* 0x000ff6000b800000 */
[----:B------:R-:W1:Y:S01]  /*0740*/  LDCU.64 UR4, c[0x0][0x388] ;  /* 0x00007100ff0477ac */ /* 0x000e620008000a00 */
[--C-:B------:R-:W-:Y:S01]  /*0750*/  IADD3 R8, P2, P3, R8, -UR24, R0.reuse ;  /* 0x8000001808087c10 */ /* 0x100fe2000fb5e000 */
[----:B------:R-:W-:Y:S02]  /*0760*/  IMAD.MOV.U32 R10, RZ, RZ, R0 ;  /* 0x000000ffff0a7224 */ /* 0x000fe400078e0000 */
[----:B------:R-:W-:Y:S01]  /*0770*/  IMAD.MOV.U32 R11, RZ, RZ, RZ ;  /* 0x000000ffff0b7224 */ /* 0x000fe200078e00ff */
[----:B------:R-:W-:Y:S02]  /*0780*/  IADD3.X R13, PT, PT, R23, ~UR26, RZ, P2, P3 ;  /* 0x8000001a170d7c10 */ /* 0x000fe400097e64ff */
[----:B-1----:R-:W-:-:S04]  /*0790*/  LEA R12, P4, R8, UR4, 0x2 ;  /* 0x00000004080c7c11 */ /* 0x002fc8000f8810ff */
[----:B------:R-:W-:-:S09]  /*07a0*/  LEA.HI.X R13, R8, UR5, R13, 0x2, P4 ;  /* 0x00000005080d7c11 */ /* 0x000fd2000a0f140d */
.L_x_72:
[C---:B------:R-:W-:Y:S01]  /*07b0*/  ISETP.LT.U32.AND P2, PT, R10.reuse, UR24, PT ;  /* 0x000000180a007c0c */ /* 0x040fe2000bf41070 */
[----:B------:R-:W1:Y:S01]  /*07c0*/  LDCU.64 UR4, c[0x0][0x3a8] ;  /* 0x00007500ff0477ac */ /* 0x000e620008000a00 */
[----:B------:R-:W-:Y:S01]  /*07d0*/  ISETP.GT.U32.AND P3, PT, R10, UR11, PT ;  /* 0x0000000b0a007c0c */ /* 0x000fe2000bf64070 */
[----:B------:R-:W-:Y:S01]  /*07e0*/  IMAD.U32 R15, RZ, RZ, UR8 ;  /* 0x00000008ff0f7e24 */ /* 0x000fe2000f8e00ff */
[C---:B------:R-:W-:Y:S01]  /*07f0*/  ISETP.LT.OR.EX P2, PT, R11.reuse, UR26, !P0, P2 ;  /* 0x0000001a0b007c0c */ /* 0x040fe2000c741720 */
[----:B------:R-:W-:Y:S01]  /*0800*/  IMAD.U32 R14, RZ, RZ, UR8 ;  /* 0x00000008ff0e7e24 */ /* 0x000fe2000f8e00ff */
[----:B------:R-:W-:-:S04]  /*0810*/  ISETP.GT.OR.EX P3, PT, R11, UR14, P1, P3 ;  /* 0x0000000e0b007c0c */ /* 0x000fc80008f64730 */
[----:B------:R-:W-:-:S13]  /*0820*/  PLOP3.LUT P2, PT, P2, P3, PT, 0xf8, 0x8f ;  /* 0x00000000008f781c */ /* 0x000fda0001747f70 */
[----:B------:R-:W-:Y:S01]  /*0830*/  @!P2 IMAD.MOV.U32 R8, RZ, RZ, R12 ;  /* 0x000000ffff08a224 */ /* 0x000fe200078e000c */
[----:B------:R-:W-:Y:S01]  /*0840*/  LEA R12, P3, R15, R12, 0x2 ;  /* 0x0000000c0f0c7211 */ /* 0x000fe200078610ff */
[----:B------:R-:W-:-:S03]  /*0850*/  @!P2 IMAD.MOV.U32 R9, RZ, RZ, R13 ;  /* 0x000000ffff09a224 */ /* 0x000fc600078e000d */
[----:B------:R-:W-:Y:S02]  /*0860*/  LEA.HI.X R13, R14, R13, RZ, 0x2, P3 ;  /* 0x0000000d0e0d7211 */ /* 0x000fe400018f14ff */
[----:B0-----:R2:W-:Y:S01]  /*0870*/  @!P2 STG.E desc[UR22][R8.64], R3 ;  /* 0x000000030800a986 */ /* 0x0015e2000c101916 */
[----:B------:R-:W-:-:S05]  /*0880*/  IADD3 R10, P2, PT, R10, UR8, RZ ;  /* 0x000000080a0a7c10 */ /* 0x000fca000ff5e0ff */
[----:B------:R-:W-:Y:S01]  /*0890*/  IMAD.X R11, RZ, RZ, R11, P2 ;  /* 0x000000ffff0b7224 */ /* 0x000fe200010e060b */
[----:B-1----:R-:W-:-:S04]  /*08a0*/  ISETP.GE.U32.AND P2, PT, R10, UR4, PT ;  /* 0x000000040a007c0c */ /* 0x002fc8000bf46070 */
[----:B------:R-:W-:-:S13]  /*08b0*/  ISETP.GE.AND.EX P2, PT, R11, UR5, PT, P2 ;  /* 0x000000050b007c0c */ /* 0x000fda000bf46320 */
[----:B--2---:R-:W-:Y:S05]  /*08c0*/  @!P2 BRA `(.L_x_72) ;  /* 0xfffffffc00b8a947 */ /* 0x004fea000383ffff */
[----:B------:R-:W-:Y:S05]  /*08d0*/  BRA `(.L_x_70) ;  /* 0x0000001000dc7947 */ /* 0x000fea0003800000 */
.L_x_71:
[----:B------:R-:W1:Y:S01]  /*08e0*/  LDCU.64 UR4, c[0x0][0x3b0] ;  /* 0x00007600ff0477ac */ /* 0x000e620008000a00 */
[----:B------:R-:W-:Y:S01]  /*08f0*/  IMAD.MOV.U32 R10, RZ, RZ, R7 ;  /* 0x000000ffff0a7224 */ /* 0x000fe200078e0007 */
[----:B------:R-:W-:Y:S01]  /*0900*/  IADD3 R8, P2, PT, R8, -UR24, RZ ;  /* 0x8000001808087c10 */ /* 0x000fe2000ff5e0ff */
[----:B------:R-:W-:Y:S02]  /*0910*/  IMAD.MOV.U32 R11, RZ, RZ, R6 ;  /* 0x000000ffff0b7224 */ /* 0x000fe400078e0006 */
[----:B------:R-:W-:Y:S01]  /*0920*/  IMAD.MOV.U32 R22, RZ, RZ, RZ ;  /* 0x000000ffff167224 */ /* 0x000fe200078e00ff */
[----:B------:R-:W-:Y:S01]  /*0930*/  IADD3.X R23, PT, PT, R23, ~UR26, RZ, P2, !PT ;  /* 0x8000001a17177c10 */ /* 0x000fe200097fe4ff */
[----:B-1----:R-:W-:Y:S02]  /*0940*/  IMAD R9, R5, UR4, RZ ;  /* 0x0000000405097c24 */ /* 0x002fe4000f8e02ff */
[----:B------:R-:W-:-:S04]  /*0950*/  IMAD.WIDE.U32 R10, R4, UR4, R10 ;  /* 0x00000004040a7c25 */ /* 0x000fc8000f8e000a */
[----:B------:R-:W-:Y:S02]  /*0960*/  IMAD R13, R4, UR5, R9 ;  /* 0x00000005040d7c24 */ /* 0x000fe4000f8e0209 */
[----:B------:R-:W-:Y:S02]  /*0970*/  IMAD.MOV.U32 R9, RZ, RZ, R0 ;  /* 0x000000ffff097224 */ /* 0x000fe400078e0000 */
[----:B------:R-:W-:-:S07]  /*0980*/  IMAD.IADD R24, R11, 0x1, R13 ;  /* 0x000000010b187824 */ /* 0x000fce00078e020d */
.L_x_82:
[C---:B------:R-:W-:Y:S01]  /*0990*/  ISETP.LT.U32.AND P2, PT, R9.reuse, UR24, PT ;  /* 0x0000001809007c0c */ /* 0x040fe2000bf41070 */
[----:B------:R-:W-:Y:S01]  /*09a0*/  BSSY.RECONVERGENT B3, `(.L_x_73) ;  /* 0x0000124000037945 */ /* 0x000fe20003800200 */
[----:B------:R-:W-:Y:S02]  /*09b0*/  ISETP.GT.U32.AND P3, PT, R9, UR11, PT ;  /* 0x0000000b09007c0c */ /* 0x000fe4000bf64070 */
[C---:B------:R-:W-:Y:S02]  /*09c0*/  ISETP.LT.OR.EX P2, PT, R22.reuse, UR26, !P0, P2 ;  /* 0x0000001a16007c0c */ /* 0x040fe4000c741720 */
[----:B------:R-:W-:-:S04]  /*09d0*/  ISETP.GT.OR.EX P3, PT, R22, UR14, P1, P3 ;  /* 0x0000000e16007c0c */ /* 0x000fc80008f64730 */
[----:B------:R-:W-:-:S13]  /*09e0*/  PLOP3.LUT P2, PT, P2, P3, PT, 0xf8, 0x8f ;  /* 0x00000000008f781c */ /* 0x000fda0001747f70 */
[----:B-1----:R-:W-:Y:S05]  /*09f0*/  @P2 BRA `(.L_x_74) ;  /* 0x0000001000782947 */ /* 0x002fea0003800000 */
[----:B------:R-:W1:Y:S01]  /*0a00*/  LDCU.64 UR4, c[0x0][0x3a8] ;  /* 0x00007500ff0477ac */ /* 0x000e620008000a00 */
[----:B------:R-:W-:Y:S01]  /*0a10*/  IMAD.MOV.U32 R12, RZ, RZ, R9 ;  /* 0x000000ffff0c7224 */ /* 0x000fe200078e0009 */
[----:B------:R-:W-:Y:S01]  /*0a20*/  CS2R R26, SRZ ;  /* 0x00000000001a7805 */ /* 0x000fe2000001ff00 */
[----:B------:R-:W-:Y:S01]  /*0a30*/  IMAD.MOV.U32 R13, RZ, RZ, R22 ;  /* 0x000000ffff0d7224 */ /* 0x000fe200078e0016 */
[----:B------:R-:W-:Y:S01]  /*0a40*/  UISETP.GE.U32.AND UP0, UPT, UR18, 0x10, UPT ;  /* 0x000000101200788c */ /* 0x000fe2000bf06070 */
[----:B-1----:R-:W-:Y:S02]  /*0a50*/  IMAD R15, R24, UR4, RZ ;  /* 0x00000004180f7c24 */ /* 0x002fe4000f8e02ff */
[----:B------:R-:W-:-:S04]  /*0a60*/  IMAD.WIDE.U32 R12, R10, UR4, R12 ;  /* 0x000000040a0c7c25 */ /* 0x000fc8000f8e000c */
[----:B------:R-:W-:-:S04]  /*0a70*/  IMAD R15, R10, UR5, R15 ;  /* 0x000000050a0f7c24 */ /* 0x000fc8000f8e020f */
[----:B------:R-:W-:Y:S01]  /*0a80*/  IMAD.IADD R25, R13, 0x1, R15 ;  /* 0x000000010d197824 */ /* 0x000fe200078e020f */
[----:B------:R-:W-:Y:S06]  /*0a90*/  BRA.U !UP0, `(.L_x_75) ;  /* 0x0000000508e47547 */ /* 0x000fec000b800000 */
[----:B------:R-:W-:Y:S01]  /*0aa0*/  CS2R R26, SRZ ;  /* 0x00000000001a7805 */ /* 0x000fe2000001ff00 */
[----:B------:R-:W1:Y:S01]  /*0ab0*/  LDCU.64 UR4, c[0x0][0x380] ;  /* 0x00007000ff0477ac */ /* 0x000e620008000a00 */
[----:B------:R-:W-:-:S05]  /*0ac0*/  NOP ;  /* 0x0000000000007918 */ /* 0x000fca0000000000 */
.L_x_76:
[----:B------:R-:W2:Y:S02]  /*0ad0*/  LDC.64 R20, c[0x0][0x390] ;  /* 0x0000e400ff147b82 */ /* 0x000ea40000000a00 */
[----:B--2---:R-:W-:-:S05]  /*0ae0*/  IMAD.WIDE.U32 R20, R26, 0x8, R20 ;  /* 0x000000081a147825 */ /* 0x004fca00078e0014 */
[----:B0-----:R-:W2:Y:S04]  /*0af0*/  LDG.E.64 R14, desc[UR22][R20.64] ;  /* 0x00000016140e7981 */ /* 0x001ea8000c1e1b00 */
[----:B------:R-:W3:Y:S01]  /*0b00*/  LDG.E.64 R18, desc[UR22][R20.64+0x8] ;  /* 0x0000081614127981 */ /* 0x000ee2000c1e1b00 */
[----:B--2---:R-:W-:-:S05]  /*0b10*/  IADD3 R16, P2, PT, R14, R12, RZ ;  /* 0x0000000c0e107210 */ /* 0x004fca0007f5e0ff */
[----:B------:R-:W-:Y:S01]  /*0b20*/  IMAD.X R15, R15, 0x1, R25, P2 ;  /* 0x000000010f0f7824 */ /* 0x000fe200010e0619 */
[----:B-1----:R-:W-:-:S04]  /*0b30*/  LEA R14, P2, R16, UR4, 0x2 ;  /* 0x00000004100e7c11 */ /* 0x002fc8000f8410ff */
[----:B------:R-:W-:Y:S02]  /*0b40*/  LEA.HI.X R15, R16, UR5, R15, 0x2, P2 ;  /* 0x00000005100f7c11 */ /* 0x000fe400090f140f */
[----:B------:R-:W2:Y:S04]  /*0b50*/  LDG.E.64 R16, desc[UR22][R20.64+0x10] ;  /* 0x0000101614107981 */ /* 0x000ea8000c1e1b00 */
[----:B------:R-:W4:Y:S04]  /*0b60*/  LDG.E R28, desc[UR22][R14.64] ;  /* 0x000000160e1c7981 */ /* 0x000f28000c1e1900 */
[----:B------:R-:W5:Y:S01]  /*0b70*/  LDG.E.64 R14, desc[UR22][R20.64+0x18] ;  /* 0x00001816140e7981 */ /* 0x000f62000c1e1b00 */
[----:B---3--:R-:W-:-:S05]  /*0b80*/  IADD3 R18, P2, PT, R18, R12, RZ ;  /* 0x0000000c12127210 */ /* 0x008fca0007f5e0ff */
[----:B------:R-:W-:Y:S02]  /*0b90*/  IMAD.X R19, R19, 0x1, R25, P2 ;  /* 0x0000000113137824 */ /* 0x000fe400010e0619 */
[----:B----4-:R-:W-:Y:S01]  /*0ba0*/  FADD R27, R28, R27 ;  /* 0x0000001b1c1b7221 */ /* 0x010fe20000000000 */
[----:B------:R-:W-:-:S04]  /*0bb0*/  LEA R28, P2, R18, UR4, 0x2 ;  /* 0x00000004121c7c11 */ /* 0x000fc8000f8410ff */
[----:B------:R-:W-:Y:S02]  /*0bc0*/  LEA.HI.X R29, R18, UR5, R19, 0x2, P2 ;  /* 0x00000005121d7c11 */ /* 0x000fe400090f1413 */
[----:B--2---:R-:W-:-:S03]  /*0bd0*/  IADD3 R18, P2, PT, R16, R12, RZ ;  /* 0x0000000c10127210 */ /* 0x004fc60007f5e0ff */
[----:B------:R-:W2:Y:S02]  /*0be0*/  LDG.E R28, desc[UR22][R28.64] ;  /* 0x000000161c1c7981 */ /* 0x000ea4000c1e1900 */
[----:B------:R-:W-:Y:S01]  /*0bf0*/  IMAD.X R17, R17, 0x1, R25, P2 ;  /* 0x0000000111117824 */ /* 0x000fe200010e0619 */
[----:B------:R-:W-:-:S04]  /*0c00*/  LEA R16, P2, R18, UR4, 0x2 ;  /* 0x0000000412107c11 */ /* 0x000fc8000f8410ff */
[----:B------:R-:W-:Y:S02]  /*0c10*/  LEA.HI.X R17, R18, UR5, R17, 0x2, P2 ;  /* 0x0000000512117c11 */ /* 0x000fe400090f1411 */
[----:B-----5:R-:W-:-:S03]  /*0c20*/  IADD3 R18, P2, PT, R14, R12, RZ ;  /* 0x0000000c0e127210 */ /* 0x020fc60007f5e0ff */
[----:B------:R-:W3:Y:S02]  /*0c30*/  LDG.E R16, desc[UR22][R16.64] ;  /* 0x0000001610107981 */ /* 0x000ee4000c1e1900 */
[----:B------:R-:W-:Y:S01]  /*0c40*/  IMAD.X R15, R15, 0x1, R25, P2 ;  /* 0x000000010f0f7824 */ /* 0x000fe200010e0619 */
[----:B------:R-:W-:-:S04]  /*0c50*/  LEA R14, P2, R18, UR4, 0x2 ;  /* 0x00000004120e7c11 */ /* 0x000fc8000f8410ff */
[----:B------:R-:W-:-:S05]  /*0c60*/  LEA.HI.X R15, R18, UR5, R15, 0x2, P2 ;  /* 0x00000005120f7c11 */ /* 0x000fca00090f140f */
[----:B------:R-:W4:Y:S04]  /*0c70*/  LDG.E R17, desc[UR22][R14.64] ;  /* 0x000000160e117981 */ /* 0x000f28000c1e1900 */
[----:B------:R-:W5:Y:S01]  /*0c80*/  LDG.E.64 R14, desc[UR22][R20.64+0x20] ;  /* 0x00002016140e7981 */ /* 0x000f62000c1e1b00 */
[----:B--2---:R-:W-:Y:S01]  /*0c90*/  FADD R19, R27, R28 ;  /* 0x0000001c1b137221 */ /* 0x004fe20000000000 */
[----:B-----5:R-:W-:-:S05]  /*0ca0*/  IADD3 R18, P2, PT, R14, R12, RZ ;  /* 0x0000000c0e127210 */ /* 0x020fca0007f5e0ff */
[----:B------:R-:W-:Y:S01]  /*0cb0*/  IMAD.X R27, R15, 0x1, R25, P2 ;  /* 0x000000010f1b7824 */ /* 0x000fe200010e0619 */
[----:B------:R-:W-:-:S04]  /*0cc0*/  LEA R28, P2, R18, UR4, 0x2 ;  /* 0x00000004121c7c11 */ /* 0x000fc8000f8410ff */
[----:B------:R-:W-:-:S05]  /*0cd0*/  LEA.HI.X R29, R18, UR5, R27, 0x2, P2 ;  /* 0x00000005121d7c11 */ /* 0x000fca00090f141b */
[----:B------:R-:W2:Y:S04]  /*0ce0*/  LDG.E R27, desc[UR22][R28.64] ;  /* 0x000000161c1b7981 */ /* 0x000ea8000c1e1900 */
[----:B------:R-:W5:Y:S01]  /*0cf0*/  LDG.E.64 R28, desc[UR22][R20.64+0x28] ;  /* 0x00002816141c7981 */ /* 0x000f62000c1e1b00 */
[----:B---3--:R-:W-:-:S03]  /*0d00*/  FADD R16, R19, R16 ;  /* 0x0000001013107221 */ /* 0x008fc60000000000 */
[----:B------:R-:W3:Y:S01]  /*0d10*/  LDG.E.64 R18, desc[UR22][R20.64+0x30] ;  /* 0x0000301614127981 */ /* 0x000ee2000c1e1b00 */
[----:B----4-:R-:W-:-:S03]  /*0d20*/  FADD R14, R16, R17 ;  /* 0x00000011100e7221 */ /* 0x010fc60000000000 */
[----:B------:R-:W4:Y:S01]  /*0d30*/  LDG.E.64 R16, desc[UR22][R20.64+0x38] ;  /* 0x0000381614107981 */ /* 0x000f22000c1e1b00 */
[----:B--2---:R-:W-:Y:S01]  /*0d40*/  FADD R27, R14, R27 ;  /* 0x0000001b0e1b7221 */ /* 0x004fe20000000000 */
[----:B-----5:R-:W-:-:S05]  /*0d50*/  IADD3 R15, P2, PT, R28, R12, RZ ;  /* 0x0000000c1c0f7210 */ /* 0x020fca0007f5e0ff */
[----:B------:R-:W-:Y:S01]  /*0d60*/  IMAD.X R28, R29, 0x1, R25, P2 ;  /* 0x000000011d1c7824 */ /* 0x000fe200010e0619 */
[----:B------:R-:W-:-:S04]  /*0d70*/  LEA R14, P2, R15, UR4, 0x2 ;  /* 0x000000040f0e7c11 */ /* 0x000fc8000f8410ff */
[----:B------:R-:W-:-:S05]  /*0d80*/  LEA.HI.X R15, R15, UR5, R28, 0x2, P2 ;  /* 0x000000050f0f7c11 */ /* 0x000fca00090f141c */
[----:B------:R-:W2:Y:S04]  /*0d90*/  LDG.E R28, desc[UR22][R14.64] ;  /* 0x000000160e1c7981 */ /* 0x000ea8000c1e1900 */
[----:B------:R-:W5:Y:S01]  /*0da0*/  LDG.E.64 R14, desc[UR22][R20.64+0x40] ;  /* 0x00004016140e7981 */ /* 0x000f62000c1e1b00 */
[----:B---3--:R-:W-:-:S05]  /*0db0*/  IADD3 R29, P2, PT, R18, R12, RZ ;  /* 0x0000000c121d7210 */ /* 0x008fca0007f5e0ff */
[----:B------:R-:W-:Y:S01]  /*0dc0*/  IMAD.X R19, R19, 0x1, R25, P2 ;  /* 0x0000000113137824 */ /* 0x000fe200010e0619 */
[----:B------:R-:W-:-:S04]  /*0dd0*/  LEA R18, P2, R29, UR4, 0x2 ;  /* 0x000000041d127c11 */ /* 0x000fc8000f8410ff */
[----:B------:R-:W-:Y:S02]  /*0de0*/  LEA.HI.X R19, R29, UR5, R19, 0x2, P2 ;  /* 0x000000051d137c11 */ /* 0x000fe400090f1413 */
[----:B----4-:R-:W-:-:S03]  /*0df0*/  IADD3 R29, P2, PT, R16, R12, RZ ;  /* 0x0000000c101d7210 */ /* 0x010fc60007f5e0ff */
[----:B------:R-:W3:Y:S02]  /*0e00*/  LDG.E R18, desc[UR22][R18.64] ;  /* 0x0000001612127981 */ /* 0x000ee4000c1e1900 */
[----:B------:R-:W-:Y:S01]  /*0e10*/  IMAD.X R17, R17, 0x1, R25, P2 ;  /* 0x0000000111117824 */ /* 0x000fe200010e0619 */
[----:B------:R-:W-:-:S04]  /*0e20*/  LEA R16, P2, R29, UR4, 0x2 ;  /* 0x000000041d107c11 */ /* 0x000fc8000f8410ff */
[----:B------:R-:W-:-:S05]  /*0e30*/  LEA.HI.X R17, R29, UR5, R17, 0x2, P2 ;  /* 0x000000051d117c11 */ /* 0x000fca00090f1411 */
[----:B------:R2:W4:Y:S02]  /*0e40*/  LDG.E R16, desc[UR22][R16.64] ;  /* 0x0000001610107981 */ /* 0x000524000c1e1900 */
        /* <DEDUP_REMOVED lines=15> */
[----:B------:R-:W-:Y:S02]  /*0f40*/  LEA.HI.X R15, R15, UR5, R28, 0x2, P2 ;  /* 0x000000050f0f7c11 */ /* 0x000fe400090f141c */
[----:B---3--:R-:W-:-:S03]  /*0f50*/  IADD3 R28, P2, PT, R18, R12, RZ ;  /* 0x0000000c121c7210 */ /* 0x008fc60007f5e0ff */
[----:B------:R-:W2:Y:S02]  /*0f60*/  LDG.E R14, desc[UR22][R14.64] ;  /* 0x000000160e0e7981 */ /* 0x000ea4000c1e1900 */
[----:B------:R-:W-:Y:S01]  /*0f70*/  IMAD.X R19, R19, 0x1, R25, P2 ;  /* 0x0000000113137824 */ /* 0x000fe200010e0619 */
[----:B------:R-:W-:-:S04]  /*0f80*/  LEA R18, P2, R28, UR4, 0x2 ;  /* 0x000000041c127c11 */ /* 0x000fc8000f8410ff */
[----:B------:R-:W-:Y:S02]  /*0f90*/  LEA.HI.X R19, R28, UR5, R19, 0x2, P2 ;  /* 0x000000051c137c11 */ /* 0x000fe400090f1413 */
[----:B----4-:R-:W-:-:S03]  /*0fa0*/  IADD3 R28, P2, PT, R16, R12, RZ ;  /* 0x0000000c101c7210 */ /* 0x010fc60007f5e0ff */
[----:B------:R-:W3:Y:S02]  /*0fb0*/  LDG.E R18, desc[UR22][R18.64] ;  /* 0x0000001612127981 */ /* 0x000ee4000c1e1900 */
[----:B------:R-:W-:Y:S01]  /*0fc0*/  IMAD.X R17, R17, 0x1, R25, P2 ;  /* 0x0000000111117824 */ /* 0x000fe200010e0619 */
[----:B------:R-:W-:-:S04]  /*0fd0*/  LEA R16, P2, R28, UR4, 0x2 ;  /* 0x000000041c107c11 */ /* 0x000fc8000f8410ff */
[----:B------:R-:W-:Y:S02]  /*0fe0*/  LEA.HI.X R17, R28, UR5, R17, 0x2, P2 ;  /* 0x000000051c117c11 */ /* 0x000fe400090f1411 */
[----:B------:R-:W4:Y:S04]  /*0ff0*/  LDG.E.64 R28, desc[UR22][R20.64+0x60] ;  /* 0x00006016141c7981 */ /* 0x000f28000c1e1b00 */
[----:B------:R-:W5:Y:S04]  /*1000*/  LDG.E R15, desc[UR22][R16.64] ;  /* 0x00000016100f7981 */ /* 0x000f68000c1e1900 */
[----:B------:R-:W5:Y:S01]  /*1010*/  LDG.E.64 R16, desc[UR22][R20.64+0x68] ;  /* 0x0000681614107981 */ /* 0x000f62000c1e1b00 */
[----:B--2---:R-:W-:-:S04]  /*1020*/  FADD R27, R27, R14 ;  /* 0x0000000e1b1b7221 */ /* 0x004fc80000000000 */
[----:B---3--:R-:W-:Y:S01]  /*1030*/  FADD R14, R27, R18 ;  /* 0x000000121b0e7221 */ /* 0x008fe20000000000 */
[----:B----4-:R-:W-:-:S05]  /*1040*/  IADD3 R27, P2, PT, R28, R12, RZ ;  /* 0x0000000c1c1b7210 */ /* 0x010fca0007f5e0ff */
[----:B------:R-:W-:Y:S01]  /*1050*/  IMAD.X R28, R29, 0x1, R25, P2 ;  /* 0x000000011d1c7824 */ /* 0x000fe200010e0619 */
[----:B------:R-:W-:-:S04]  /*1060*/  LEA R18, P2, R27, UR4, 0x2 ;  /* 0x000000041b127c11 */ /* 0x000fc8000f8410ff */
[----:B------:R-:W-:Y:S01]  /*1070*/  LEA.HI.X R19, R27, UR5, R28, 0x2, P2 ;  /* 0x000000051b137c11 */ /* 0x000fe200090f141c */
[----:B-----5:R-:W-:Y:S02]  /*1080*/  FADD R28, R14, R15 ;  /* 0x0000000f0e1c7221 */ /* 0x020fe40000000000 */
[----:B------:R-:W2:Y:S04]  /*1090*/  LDG.E.64 R14, desc[UR22][R20.64+0x70] ;  /* 0x00007016140e7981 */ /* 0x000ea8000c1e1b00 */
[----:B------:R0:W3:Y:S04]  /*10a0*/  LDG.E R27, desc[UR22][R18.64] ;  /* 0x00000016121b7981 */ /* 0x0000e8000c1e1900 */
[----:B------:R-:W4:Y:S01]  /*10b0*/  LDG.E.64 R18, desc[UR22][R20.64+0x78] ;  /* 0x0000781614127981 */ /* 0x000f22000c1e1b00 */
[----:B------:R-:W-:-:S05]  /*10c0*/  IADD3 R29, P2, PT, R16, R12, RZ ;  /* 0x0000000c101d7210 */ /* 0x000fca0007f5e0ff */
[----:B------:R-:W-:Y:S01]  /*10d0*/  IMAD.X R17, R17, 0x1, R25, P2 ;  /* 0x0000000111117824 */ /* 0x000fe200010e0619 */
[----:B------:R-:W-:-:S04]  /*10e0*/  LEA R16, P2, R29, UR4, 0x2 ;  /* 0x000000041d107c11 */ /* 0x000fc8000f8410ff */
[----:B------:R-:W-:-:S05]  /*10f0*/  LEA.HI.X R17, R29, UR5, R17, 0x2, P2 ;  /* 0x000000051d117c11 */ /* 0x000fca00090f1411 */
[----:B------:R-:W5:Y:S01]  /*1100*/  LDG.E R16, desc[UR22][R16.64] ;  /* 0x0000001610107981 */ /* 0x000f62000c1e1900 */
[----:B--2---:R-:W-:-:S05]  /*1110*/  IADD3 R29, P2, PT, R14, R12, RZ ;  /* 0x0000000c0e1d7210 */ /* 0x004fca0007f5e0ff */
[----:B------:R-:W-:Y:S01]  /*1120*/  IMAD.X R15, R15, 0x1, R25, P2 ;  /* 0x000000010f0f7824 */ /* 0x000fe200010e0619 */
[----:B------:R-:W-:-:S04]  /*1130*/  LEA R14, P2, R29, UR4, 0x2 ;  /* 0x000000041d0e7c11 */ /* 0x000fc8000f8410ff */
[----:B------:R-:W-:Y:S02]  /*1140*/  LEA.HI.X R15, R29, UR5, R15, 0x2, P2 ;  /* 0x000000051d0f7c11 */ /* 0x000fe400090f140f */
[----:B----4-:R-:W-:-:S04]  /*1150*/  IADD3 R29, P2, PT, R18, R12, RZ ;  /* 0x0000000c121d7210 */ /* 0x010fc80007f5e0ff */
[----:B------:R-:W2:Y:S01]  /*1160*/  LDG.E R15, desc[UR22][R14.64] ;  /* 0x000000160e0f7981 */ /* 0x000ea2000c1e1900 */
[----:B------:R-:W-:Y:S01]  /*1170*/  IMAD.X R20, R19, 0x1, R25, P2 ;  /* 0x0000000113147824 */ /* 0x000fe200010e0619 */
[----:B0-----:R-:W-:-:S04]  /*1180*/  LEA R18, P2, R29, UR4, 0x2 ;  /* 0x000000041d127c11 */ /* 0x001fc8000f8410ff */
[----:B------:R-:W-:-:S06]  /*1190*/  LEA.HI.X R19, R29, UR5, R20, 0x2, P2 ;  /* 0x000000051d137c11 */ /* 0x000fcc00090f1414 */
[----:B------:R-:W4:Y:S01]  /*11a0*/  LDG.E R19, desc[UR22][R18.64] ;  /* 0x0000001612137981 */ /* 0x000f22000c1e1900 */
[----:B------:R-:W-:Y:S02]  /*11b0*/  VIADD R26, R26, 0x10 ;  /* 0x000000101a1a7836 */ /* 0x000fe40000000000 */
[----:B---3--:R-:W-:-:S03]  /*11c0*/  FADD R27, R28, R27 ;  /* 0x0000001b1c1b7221 */ /* 0x008fc60000000000 */
[----:B------:R-:W-:Y:S01]  /*11d0*/  ISETP.NE.AND P2, PT, R26, UR25, PT ;  /* 0x000000191a007c0c */ /* 0x000fe2000bf45270 */
[----:B-----5:R-:W-:-:S04]  /*11e0*/  FADD R16, R27, R16 ;  /* 0x000000101b107221 */ /* 0x020fc80000000000 */
[----:B--2---:R-:W-:-:S04]  /*11f0*/  FADD R16, R16, R15 ;  /* 0x0000000f10107221 */ /* 0x004fc80000000000 */
[----:B----4-:R-:W-:-:S04]  /*1200*/  FADD R27, R16, R19 ;  /* 0x00000013101b7221 */ /* 0x010fc80000000000 */
[----:B------:R-:W-:Y:S05]  /*1210*/  @P2 BRA `(.L_x_76) ;  /* 0xfffffff8002c2947 */ /* 0x000fea000383ffff */
[----:B------:R-:W-:-:S07]  /*1220*/  IMAD.U32 R26, RZ, RZ, UR25 ;  /* 0x00000019ff1a7e24 */ /* 0x000fce000f8e00ff */
.L_x_75:
[----:B------:R-:W-:-:S09]  /*1230*/  ULOP3.LUT UP0, URZ, UR18, 0xf, URZ, 0xc0, !UPT ;  /* 0x0000000f12ff7892 */ /* 0x000fd2000f80c0ff */
[----:B------:R-:W-:Y:S05]  /*1240*/  BRA.U !UP0, `(.L_x_77) ;  /* 0x0000000908107547 */ /* 0x000fea000b800000 */
[----:B------:R-:W-:Y:S02]  /*1250*/  ULOP3.LUT UR4, UR18, 0xf, URZ, 0xc0, !UPT ;  /* 0x0000000f12047892 */ /* 0x000fe4000f8ec0ff */
[----:B------:R-:W-:Y:S02]  /*1260*/  ULOP3.LUT UR5, UR18, 0x7, URZ, 0xc0, !UPT ;  /* 0x0000000712057892 */ /* 0x000fe4000f8ec0ff */
[----:B------:R-:W-:Y:S02]  /*1270*/  UIADD3 UR4, UPT, UPT, UR4, -0x1, URZ ;  /* 0xffffffff04047890 */ /* 0x000fe4000fffe0ff */
[----:B------:R-:W-:Y:S02]  /*1280*/  UISETP.NE.AND UP1, UPT, UR5, URZ, UPT ;  /* 0x000000ff0500728c */ /* 0x000fe4000bf25270 */
[----:B------:R-:W-:-:S09]  /*1290*/  UISETP.GE.U32.AND UP0, UPT, UR4, 0x7, UPT ;  /* 0x000000070400788c */ /* 0x000fd2000bf06070 */
[----:B------:R-:W-:Y:S05]  /*12a0*/  BRA.U !UP0, `(.L_x_78) ;  /* 0x0000000108f07547 */ /* 0x000fea000b800000 */
[----:B------:R-:W1:Y:S01]  /*12b0*/  LDC.64 R14, c[0x0][0x390] ;  /* 0x0000e400ff0e7b82 */ /* 0x000e620000000a00 */
[----:B------:R-:W2:Y:S01]  /*12c0*/  LDCU.64 UR6, c[0x0][0x380] ;  /* 0x00007000ff0677ac */ /* 0x000ea20008000a00 */
[----:B-1----:R-:W-:-:S05]  /*12d0*/  IMAD.WIDE.U32 R14, R26, 0x8, R14 ;  /* 0x000000081a0e7825 */ /* 0x002fca00078e000e */
[----:B0-----:R-:W3:Y:S04]  /*12e0*/  LDG.E.64 R16, desc[UR22][R14.64] ;  /* 0x000000160e107981 */ /* 0x001ee8000c1e1b00 */
[----:B------:R-:W4:Y:S01]  /*12f0*/  LDG.E.64 R28, desc[UR22][R14.64+0x8] ;  /* 0x000008160e1c7981 */ /* 0x000f22000c1e1b00 */
[----:B---3--:R-:W-:-:S05]  /*1300*/  IADD3 R18, P2, PT, R16, R12, RZ ;  /* 0x0000000c10127210 */ /* 0x008fca0007f5e0ff */
[----:B------:R-:W-:Y:S01]  /*1310*/  IMAD.X R17, R17, 0x1, R25, P2 ;  /* 0x0000000111117824 */ /* 0x000fe200010e0619 */
[----:B--2---:R-:W-:-:S04]  /*1320*/  LEA R16, P2, R18, UR6, 0x2 ;  /* 0x0000000612107c11 */ /* 0x004fc8000f8410ff */
[----:B------:R-:W-:Y:S02]  /*1330*/  LEA.HI.X R17, R18, UR7, R17, 0x2, P2 ;  /* 0x0000000712117c11 */ /* 0x000fe400090f1411 */
[----:B------:R-:W2:Y:S04]  /*1340*/  LDG.E.64 R18, desc[UR22][R14.64+0x18] ;  /* 0x000018160e127981 */ /* 0x000ea8000c1e1b00 */
[----:B------:R-:W3:Y:S04]  /*1350*/  LDG.E R20, desc[UR22][R16.64] ;  /* 0x0000001610147981 */ /* 0x000ee8000c1e1900 */
[----:B------:R-:W5:Y:S01]  /*1360*/  LDG.E.64 R16, desc[UR22][R14.64+0x10] ;  /* 0x000010160e107981 */ /* 0x000f62000c1e1b00 */
[----:B----4-:R-:W-:-:S05]  /*1370*/  IADD3 R21, P2, PT, R28, R12, RZ ;  /* 0x0000000c1c157210 */ /* 0x010fca0007f5e0ff */
[----:B------:R-:W-:Y:S02]  /*1380*/  IMAD.X R28, R29, 0x1, R25, P2 ;  /* 0x000000011d1c7824 */ /* 0x000fe400010e0619 */
[----:B---3--:R-:W-:Y:S01]  /*1390*/  FADD R27, R27, R20 ;  /* 0x000000141b1b7221 */ /* 0x008fe20000000000 */
[----:B------:R-:W-:-:S04]  /*13a0*/  LEA R20, P2, R21, UR6, 0x2 ;  /* 0x0000000615147c11 */ /* 0x000fc8000f8410ff */
[----:B------:R-:W-:Y:S02]  /*13b0*/  LEA.HI.X R21, R21, UR7, R28, 0x2, P2 ;  /* 0x0000000715157c11 */ /* 0x000fe400090f141c */
[----:B-----5:R-:W-:-:S03]  /*13c0*/  IADD3 R28, P2, PT, R16, R12, RZ ;  /* 0x0000000c101c7210 */ /* 0x020fc60007f5e0ff */
[----:B------:R-:W3:Y:S02]  /*13d0*/  LDG.E R20, desc[UR22][R20.64] ;  /* 0x0000001614147981 */ /* 0x000ee4000c1e1900 */
[----:B------:R-:W-:Y:S01]  /*13e0*/  IMAD.X R17, R17, 0x1, R25, P2 ;  /* 0x0000000111117824 */ /* 0x000fe200010e0619 */
[----:B------:R-:W-:-:S04]  /*13f0*/  LEA R16, P2, R28, UR6, 0x2 ;  /* 0x000000061c107c11 */ /* 0x000fc8000f8410ff */
[----:B------:R-:W-:Y:S02]  /*1400*/  LEA.HI.X R17, R28, UR7, R17, 0x2, P2 ;  /* 0x000000071c117c11 */ /* 0x000fe400090f1411 */
[----:B--2---:R-:W-:-:S03]  /*1410*/  IADD3 R28, P2, PT, R18, R12, RZ ;  /* 0x0000000c121c7210 */ /* 0x004fc60007f5e0ff */
[----:B------:R-:W2:Y:S02]  /*1420*/  LDG.E R16, desc[UR22][R16.64] ;  /* 0x0000001610107981 */ /* 0x000ea4000c1e1900 */
[----:B------:R-:W-:Y:S01]  /*1430*/  IMAD.X R19, R19, 0x1, R25, P2 ;  /* 0x0000000113137824 */ /* 0x000fe200010e0619 */
[----:B------:R-:W-:-:S04]  /*1440*/  LEA R18, P2, R28, UR6, 0x2 ;  /* 0x000000061c127c11 */ /* 0x000fc8000f8410ff */
[----:B------:R-:W-:Y:S02]  /*1450*/  LEA.HI.X R19, R28, UR7, R19, 0x2, P2 ;  /* 0x000000071c137c11 */ /* 0x000fe400090f1413 */
[----:B------:R-:W4:Y:S04]  /*1460*/  LDG.E.64 R28, desc[UR22][R14.64+0x20] ;  /* 0x000020160e1c7981 */ /* 0x000f28000c1e1b00 */
[----:B------:R-:W5:Y:S04]  /*1470*/  LDG.E R17, desc[UR22][R18.64] ;  /* 0x0000001612117981 */ /* 0x000f68000c1e1900 */
[----:B------:R-:W5:Y:S01]  /*1480*/  LDG.E.64 R18, desc[UR22][R14.64+0x28] ;  /* 0x000028160e127981 */ /* 0x000f62000c1e1b00 */
[----:B---3--:R-:W-:-:S04]  /*1490*/  FADD R27, R27, R20 ;  /* 0x000000141b1b7221 */ /* 0x008fc80000000000 */
[----:B--2---:R-:W-:Y:S01]  /*14a0*/  FADD R16, R27, R16 ;  /* 0x000000101b107221 */ /* 0x004fe20000000000 */
[----:B----4-:R-:W-:-:S05]  /*14b0*/  IADD3 R21, P2, PT, R28, R12, RZ ;  /* 0x0000000c1c157210 */ /* 0x010fca0007f5e0ff */
[----:B------:R-:W-:Y:S01]  /*14c0*/  IMAD.X R28, R29, 0x1, R25, P2 ;  /* 0x000000011d1c7824 */ /* 0x000fe200010e0619 */
[----:B------:R-:W-:-:S04]  /*14d0*/  LEA R20, P2, R21, UR6, 0x2 ;  /* 0x0000000615147c11 */ /* 0x000fc8000f8410ff */
[----:B------:R-:W-:Y:S01]  /*14e0*/  LEA.HI.X R21, R21, UR7, R28, 0x2, P2 ;  /* 0x0000000715157c11 */ /* 0x000fe200090f141c */
[----:B-----5:R-:W-:Y:S02]  /*14f0*/  FADD R28, R16, R17 ;  /* 0x00000011101c7221 */ /* 0x020fe40000000000 */
[----:B------:R-:W2:Y:S04]  /*1500*/  LDG.E.64 R16, desc[UR22][R14.64+0x30] ;  /* 0x000030160e107981 */ /* 0x000ea8000c1e1b00 */
[----:B------:R0:W3:Y:S04]  /*1510*/  LDG.E R27, desc[UR22][R20.64] ;  /* 0x00000016141b7981 */ /* 0x0000e8000c1e1900 */
[----:B------:R-:W0:Y:S01]  /*1520*/  LDG.E.64 R20, desc[UR22][R14.64+0x38] ;  /* 0x000038160e147981 */ /* 0x000e22000c1e1b00 */
[----:B------:R-:W-:-:S05]  /*1530*/  IADD3 R29, P2, PT, R18, R12, RZ ;  /* 0x0000000c121d7210 */ /* 0x000fca0007f5e0ff */
[----:B------:R-:W-:Y:S01]  /*1540*/  IMAD.X R19, R19, 0x1, R25, P2 ;  /* 0x0000000113137824 */ /* 0x000fe200010e0619 */
[----:B------:R-:W-:-:S04]  /*1550*/  LEA R18, P2, R29, UR6, 0x2 ;  /* 0x000000061d127c11 */ /* 0x000fc8000f8410ff */
[----:B------:R-:W-:-:S05]  /*1560*/  LEA.HI.X R19, R29, UR7, R19, 0x2, P2 ;  /* 0x000000071d137c11 */ /* 0x000fca00090f1413 */
[----:B------:R-:W4:Y:S01]  /*1570*/  LDG.E R18, desc[UR22][R18.64] ;  /* 0x0000001612127981 */ /* 0x000f22000c1e1900 */
[----:B--2---:R-:W-:-:S05]  /*1580*/  IADD3 R29, P2, PT, R16, R12, RZ ;  /* 0x0000000c101d7210 */ /* 0x004fca0007f5e0ff */
[----:B------:R-:W-:Y:S01]  /*1590*/  IMAD.X R17, R17, 0x1, R25, P2 ;  /* 0x0000000111117824 */ /* 0x000fe200010e0619 */
[----:B------:R-:W-:-:S04]  /*15a0*/  LEA R16, P2, R29, UR6, 0x2 ;  /* 0x000000061d107c11 */ /* 0x000fc8000f8410ff */
[----:B------:R-:W-:Y:S02]  /*15b0*/  LEA.HI.X R17, R29, UR7, R17, 0x2, P2 ;  /* 0x000000071d117c11 */ /* 0x000fe400090f1411 */
[----:B0-----:R-:W-:-:S04]  /*15c0*/  IADD3 R20, P2, PT, R20, R12, RZ ;  /* 0x0000000c14147210 */ /* 0x001fc80007f5e0ff */
[----:B------:R-:W2:Y:S01]  /*15d0*/  LDG.E R17, desc[UR22][R16.64] ;  /* 0x0000001610117981 */ /* 0x000ea2000c1e1900 */
[----:B------:R-:W-:Y:S01]  /*15e0*/  IMAD.X R21, R21, 0x1, R25, P2 ;  /* 0x0000000115157824 */ /* 0x000fe200010e0619 */
[----:B------:R-:W-:-:S04]  /*15f0*/  LEA R14, P2, R20, UR6, 0x2 ;  /* 0x00000006140e7c11 */ /* 0x000fc8000f8410ff */
[----:B------:R-:W-:-:S06]  /*1600*/  LEA.HI.X R15, R20, UR7, R21, 0x2, P2 ;  /* 0x00000007140f7c11 */ /* 0x000fcc00090f1415 */
[----:B------:R-:W5:Y:S01]  /*1610*/  LDG.E R15, desc[UR22][R14.64] ;  /* 0x000000160e0f7981 */ /* 0x000f62000c1e1900 */
[----:B---3--:R-:W-:-:S04]  /*1620*/  FADD R27, R28, R27 ;  /* 0x0000001b1c1b7221 */ /* 0x008fc80000000000 */
[----:B----4-:R-:W-:Y:S01]  /*1630*/  FADD R18, R27, R18 ;  /* 0x000000121b127221 */ /* 0x010fe20000000000 */
[----:B------:R-:W-:-:S03]  /*1640*/  VIADD R26, R26, 0x8 ;  /* 0x000000081a1a7836 */ /* 0x000fc60000000000 */
[----:B--2---:R-:W-:-:S04]  /*1650*/  FADD R18, R18, R17 ;  /* 0x0000001112127221 */ /* 0x004fc80000000000 */
[----:B-----5:R-:W-:-:S07]  /*1660*/  FADD R27, R18, R15 ;  /* 0x0000000f121b7221 */ /* 0x020fce0000000000 */
.L_x_78:
[----:B------:R-:W-:Y:S05]  /*1670*/  BRA.U !UP1, `(.L_x_77) ;  /* 0x0000000509047547 */ /* 0x000fea000b800000 */
        /* <DEDUP_REMOVED lines=8> */
[----:B------:R-:W4:Y:S04]  /*1700*/  LDG.E.64 R18, desc[UR22][R28.64+0x8] ;  /* 0x000008161c127981 */ /* 0x000f28000c1e1b00 */
[----:B------:R-:W5:Y:S01]  /*1710*/  LDG.E.64 R16, desc[UR22][R28.64+0x10] ;  /* 0x000010161c107981 */ /* 0x000f62000c1e1b00 */
[----:B---3--:R-:W-:-:S05]  /*1720*/  IADD3 R14, P2, PT, R14, R12, RZ ;  /* 0x0000000c0e0e7210 */ /* 0x008fca0007f5e0ff */
[----:B------:R-:W-:Y:S01]  /*1730*/  IMAD.X R15, R15, 0x1, R25, P2 ;  /* 0x000000010f0f7824 */ /* 0x000fe200010e0619 */
[----:B--2---:R-:W-:-:S04]  /*1740*/  LEA R20, P2, R14, UR4, 0x2 ;  /* 0x000000040e147c11 */ /* 0x004fc8000f8410ff */
[----:B------:R-:W-:Y:S02]  /*1750*/  LEA.HI.X R21, R14, UR5, R15, 0x2, P2 ;  /* 0x000000050e157c11 */ /* 0x000fe400090f140f */
[----:B------:R-:W2:Y:S04]  /*1760*/  LDG.E.64 R14, desc[UR22][R28.64+0x18] ;  /* 0x000018161c0e7981 */ /* 0x000ea8000c1e1b00 */
[----:B------:R4:W3:Y:S02]  /*1770*/  LDG.E R20, desc[UR22][R20.64] ;  /* 0x0000001614147981 */ /* 0x0008e4000c1e1900 */
[----:B----4-:R-:W-:-:S05]  /*1780*/  IADD3 R21, P2, PT, R18, R12, RZ ;  /* 0x0000000c12157210 */ /* 0x010fca0007f5e0ff */
[----:B------:R-:W-:Y:S01]  /*1790*/  IMAD.X R19, R19, 0x1, R25, P2 ;  /* 0x0000000113137824 */ /* 0x000fe200010e0619 */
[----:B------:R-:W-:-:S04]  /*17a0*/  LEA R18, P2, R21, UR4, 0x2 ;  /* 0x0000000415127c11 */ /* 0x000fc8000f8410ff */
[----:B------:R-:W-:-:S05]  /*17b0*/  LEA.HI.X R19, R21, UR5, R19, 0x2, P2 ;  /* 0x0000000515137c11 */ /* 0x000fca00090f1413 */
[----:B------:R5:W4:Y:S02]  /*17c0*/  LDG.E R18, desc[UR22][R18.64] ;  /* 0x0000001612127981 */ /* 0x000b24000c1e1900 */
[----:B-----5:R-:W-:-:S05]  /*17d0*/  IADD3 R19, P2, PT, R16, R12, RZ ;  /* 0x0000000c10137210 */ /* 0x020fca0007f5e0ff */
[----:B------:R-:W-:Y:S01]  /*17e0*/  IMAD.X R17, R17, 0x1, R25, P2 ;  /* 0x0000000111117824 */ /* 0x000fe200010e0619 */
[----:B------:R-:W-:-:S04]  /*17f0*/  LEA R16, P2, R19, UR4, 0x2 ;  /* 0x0000000413107c11 */ /* 0x000fc8000f8410ff */
[----:B------:R-:W-:-:S06]  /*1800*/  LEA.HI.X R17, R19, UR5, R17, 0x2, P2 ;  /* 0x0000000513117c11 */ /* 0x000fcc00090f1411 */
[----:B------:R-:W5:Y:S01]  /*1810*/  LDG.E R17, desc[UR22][R16.64] ;  /* 0x0000001610117981 */ /* 0x000f62000c1e1900 */
[----:B--2---:R-:W-:-:S05]  /*1820*/  IADD3 R21, P2, PT, R14, R12, RZ ;  /* 0x0000000c0e157210 */ /* 0x004fca0007f5e0ff */
[----:B------:R-:W-:Y:S01]  /*1830*/  IMAD.X R28, R15, 0x1, R25, P2 ;  /* 0x000000010f1c7824 */ /* 0x000fe200010e0619 */
[----:B------:R-:W-:-:S04]  /*1840*/  LEA R14, P2, R21, UR4, 0x2 ;  /* 0x00000004150e7c11 */ /* 0x000fc8000f8410ff */
[----:B------:R-:W-:-:S06]  /*1850*/  LEA.HI.X R15, R21, UR5, R28, 0x2, P2 ;  /* 0x00000005150f7c11 */ /* 0x000fcc00090f141c */
[----:B------:R-:W2:Y:S01]  /*1860*/  LDG.E R15, desc[UR22][R14.64] ;  /* 0x000000160e0f7981 */ /* 0x000ea2000c1e1900 */
[----:B---3--:R-:W-:Y:S01]  /*1870*/  FADD R27, R27, R20 ;  /* 0x000000141b1b7221 */ /* 0x008fe20000000000 */
[----:B------:R-:W-:-:S03]  /*1880*/  VIADD R26, R26, 0x4 ;  /* 0x000000041a1a7836 */ /* 0x000fc60000000000 */
[----:B----4-:R-:W-:-:S04]  /*1890*/  FADD R18, R27, R18 ;  /* 0x000000121b127221 */ /* 0x010fc80000000000 */
[----:B-----5:R-:W-:-:S04]  /*18a0*/  FADD R18, R18, R17 ;  /* 0x0000001112127221 */ /* 0x020fc80000000000 */
[----:B--2---:R-:W-:-:S07]  /*18b0*/  FADD R27, R18, R15 ;  /* 0x0000000f121b7221 */ /* 0x004fce0000000000 */
.L_x_79:
[----:B------:R-:W-:Y:S05]  /*18c0*/  BRA.U !UP1, `(.L_x_77) ;  /* 0x0000000109707547 */ /* 0x000fea000b800000 */
[----:B------:R-:W1:Y:S01]  /*18d0*/  LDC.64 R14, c[0x0][0x390] ;  /* 0x0000e400ff0e7b82 */ /* 0x000e620000000a00 */
[----:B------:R-:W2:Y:S01]  /*18e0*/  LDCU.64 UR4, c[0x0][0x380] ;  /* 0x00007000ff0477ac */ /* 0x000ea20008000a00 */
[----:B-1----:R-:W-:-:S05]  /*18f0*/  IMAD.WIDE.U32 R14, R26, 0x8, R14 ;  /* 0x000000081a0e7825 */ /* 0x002fca00078e000e */
[----:B0-----:R-:W3:Y:S02]  /*1900*/  LDG.E.64 R16, desc[UR22][R14.64] ;  /* 0x000000160e107981 */ /* 0x001ee4000c1e1b00 */
[----:B---3--:R-:W-:-:S05]  /*1910*/  IADD3 R18, P2, PT, R16, R12, RZ ;  /* 0x0000000c10127210 */ /* 0x008fca0007f5e0ff */
[----:B------:R-:W-:Y:S01]  /*1920*/  IMAD.X R17, R17, 0x1, R25, P2 ;  /* 0x0000000111117824 */ /* 0x000fe200010e0619 */
[----:B--2---:R-:W-:-:S04]  /*1930*/  LEA R16, P2, R18, UR4, 0x2 ;  /* 0x0000000412107c11 */ /* 0x004fc8000f8410ff */
[----:B------:R-:W-:-:S05]  /*1940*/  LEA.HI.X R17, R18, UR5, R17, 0x2, P2 ;  /* 0x0000000512117c11 */ /* 0x000fca00090f1411 */
[----:B------:R-:W2:Y:S01]  /*1950*/  LDG.E R16, desc[UR22][R16.64] ;  /* 0x0000001610107981 */ /* 0x000ea2000c1e1900 */
[----:B------:R-:W-:Y:S01]  /*1960*/  UISETP.NE.AND UP0, UPT, UR12, 0x1, UPT ;  /* 0x000000010c00788c */ /* 0x000fe2000bf05270 */
[----:B--2---:R-:W-:-:S08]  /*1970*/  FADD R27, R27, R16 ;  /* 0x000000101b1b7221 */ /* 0x004fd00000000000 */
[----:B------:R-:W-:Y:S05]  /*1980*/  BRA.U !UP0, `(.L_x_77) ;  /* 0x0000000108407547 */ /* 0x000fea000b800000 */
[----:B------:R-:W-:Y:S01]  /*1990*/  UISETP.NE.AND UP0, UPT, UR12, 0x2, UPT ;  /* 0x000000020c00788c */ /* 0x000fe2000bf05270 */
[----:B------:R-:W2:Y:S05]  /*19a0*/  LDG.E.64 R16, desc[UR22][R14.64+0x8] ;  /* 0x000008160e107981 */ /* 0x000eaa000c1e1b00 */
[----:B------:R-:W-:-:S13]  /*19b0*/  PLOP3.LUT P2, PT, PT, PT, UP0, 0x80, 0x8 ;  /* 0x000000000008781c */ /* 0x000fda0003f4f008 */
[----:B------:R-:W3:Y:S01]  /*19c0*/  @P2 LDG.E.64 R18, desc[UR22][R14.64+0x10] ;  /* 0x000010160e122981 */ /* 0x000ee2000c1e1b00 */
[----:B--2---:R-:W-:-:S05]  /*19d0*/  IADD3 R20, P3, PT, R16, R12, RZ ;  /* 0x0000000c10147210 */ /* 0x004fca0007f7e0ff */
[----:B------:R-:W-:Y:S01]  /*19e0*/  IMAD.X R17, R17, 0x1, R25, P3 ;  /* 0x0000000111117824 */ /* 0x000fe200018e0619 */
[----:B------:R-:W-:-:S04]  /*19f0*/  LEA R16, P3, R20, UR4, 0x2 ;  /* 0x0000000414107c11 */ /* 0x000fc8000f8610ff */
[----:B------:R-:W-:-:S05]  /*1a00*/  LEA.HI.X R17, R20, UR5, R17, 0x2, P3 ;  /* 0x0000000514117c11 */ /* 0x000fca00098f1411 */
[----:B------:R-:W2:Y:S01]  /*1a10*/  LDG.E R16, desc[UR22][R16.64] ;  /* 0x0000001610107981 */ /* 0x000ea2000c1e1900 */
[----:B---3--:R-:W-:-:S04]  /*1a20*/  @P2 IADD3 R13, P4, PT, R18, R12, RZ ;  /* 0x0000000c120d2210 */ /* 0x008fc80007f9e0ff */
[----:B------:R-:W-:Y:S01]  /*1a30*/  @P2 LEA R12, P3, R13, UR4, 0x2 ;  /* 0x000000040d0c2c11 */ /* 0x000fe2000f8610ff */
[----:B------:R-:W-:-:S05]  /*1a40*/  @P2 IMAD.X R18, R19, 0x1, R25, P4 ;  /* 0x0000000113122824 */ /* 0x000fca00020e0619 */
[----:B------:R-:W-:-:S05]  /*1a50*/  @P2 LEA.HI.X R13, R13, UR5, R18, 0x2, P3 ;  /* 0x000000050d0d2c11 */ /* 0x000fca00098f1412 */
[----:B------:R-:W3:Y:S01]  /*1a60*/  @P2 LDG.E R12, desc[UR22][R12.64] ;  /* 0x000000160c0c2981 */ /* 0x000ee2000c1e1900 */
[----:B--2---:R-:W-:-:S04]  /*1a70*/  FADD R27, R27, R16 ;  /* 0x000000101b1b7221 */ /* 0x004fc80000000000 */
[----:B---3--:R-:W-:-:S07]  /*1a80*/  @P2 FADD R27, R27, R12 ;  /* 0x0000000c1b1b2221 */ /* 0x008fce0000000000 */
.L_x_77:
[----:B------:R-:W1:Y:S01]  /*1a90*/  MUFU.RCP R12, UR21 ;  /* 0x00000015000c7d08 */ /* 0x000e620008001000 */
[----:B------:R-:W-:Y:S01]  /*1aa0*/  IMAD.U32 R13, RZ, RZ, UR21 ;  /* 0x00000015ff0d7e24 */ /* 0x000fe2000f8e00ff */
[----:B------:R-:W-:Y:S06]  /*1ab0*/  BSSY.RECONVERGENT B4, `(.L_x_80) ;  /* 0x000000c000047945 */ /* 0x000fec0003800200 */
[----:B------:R-:W2:Y:S01]  /*1ac0*/  FCHK P2, R27, UR21 ;  /* 0x000000151b007d02 */ /* 0x000ea20008040000 */
[----:B-1----:R-:W-:-:S04]  /*1ad0*/  FFMA R13, R12, -R13, 1 ;  /* 0x3f8000000c0d7423 */ /* 0x002fc8000000080d */
[----:B------:R-:W-:-:S04]  /*1ae0*/  FFMA R12, R12, R13, R12 ;  /* 0x0000000d0c0c7223 */ /* 0x000fc8000000000c */
[----:B------:R-:W-:-:S04]  /*1af0*/  FFMA R14, R12, R27, RZ ;  /* 0x0000001b0c0e7223 */ /* 0x000fc800000000ff */
[----:B------:R-:W-:-:S04]  /*1b00*/  FFMA R13, R14, -UR21, R27 ;  /* 0x800000150e0d7c23 */ /* 0x000fc8000800001b */
[----:B------:R-:W-:Y:S01]  /*1b10*/  FFMA R15, R12, R13, R14 ;  /* 0x0000000d0c0f7223 */ /* 0x000fe2000000000e */
[----:B--2---:R-:W-:Y:S06]  /*1b20*/  @!P2 BRA `(.L_x_81) ;  /* 0x000000000010a947 */ /* 0x004fec0003800000 */
[----:B------:R-:W-:Y:S01]  /*1b30*/  IMAD.U32 R12, RZ, RZ, UR21 ;  /* 0x00000015ff0c7e24 */ /* 0x000fe2000f8e00ff */
[----:B------:R-:W-:-:S07]  /*1b40*/  MOV R14, 0x1b60 ;  /* 0x00001b60000e7802 */ /* 0x000fce0000000f00 */
[----:B0-----:R-:W-:Y:S05]  /*1b50*/  CALL.REL.NOINC `($__internal_1_$__cuda_sm3x_div_rn_noftz_f32_slowpath) ;  /* 0x00000000007c7944 */ /* 0x001fea0003c00000 */
[----:B------:R-:W-:-:S07]  /*1b60*/  IMAD.MOV.U32 R15, RZ, RZ, R12 ;  /* 0x000000ffff0f7224 */ /* 0x000fce00078e000c */
.L_x_81:
[----:B0-----:R-:W-:Y:S05]  /*1b70*/  BSYNC.RECONVERGENT B4 ;  /* 0x0000000000047941 */ /* 0x001fea0003800200 */
.L_x_80:
[----:B------:R-:W0:Y:S01]  /*1b80*/  LDCU.64 UR4, c[0x0][0x388] ;  /* 0x00007100ff0477ac */ /* 0x000e220008000a00 */
[----:B------:R-:W-:-:S05]  /*1b90*/  IADD3 R13, P2, PT, R9, R8, RZ ;  /* 0x00000008090d7210 */ /* 0x000fca0007f5e0ff */
[----:B------:R-:W-:Y:S01]  /*1ba0*/  IMAD.X R14, R22, 0x1, R23, P2 ;  /* 0x00000001160e7824 */ /* 0x000fe200010e0617 */
[----:B0-----:R-:W-:-:S04]  /*1bb0*/  LEA R12, P2, R13, UR4, 0x2 ;  /* 0x000000040d0c7c11 */ /* 0x001fc8000f8410ff */
[----:B------:R-:W-:-:S05]  /*1bc0*/  LEA.HI.X R13, R13, UR5, R14, 0x2, P2 ;  /* 0x000000050d0d7c11 */ /* 0x000fca00090f140e */
[----:B------:R1:W-:Y:S04]  /*1bd0*/  STG.E desc[UR22][R12.64], R15 ;  /* 0x0000000f0c007986 */ /* 0x0003e8000c101916 */
.L_x_74:
[----:B0-----:R-:W-:Y:S05]  /*1be0*/  BSYNC.RECONVERGENT B3 ;  /* 0x0000000000037941 */ /* 0x001fea0003800200 */
.L_x_73:
[----:B------:R-:W0:Y:S01]  /*1bf0*/  LDCU.64 UR4, c[0x0][0x3a8] ;  /* 0x00007500ff0477ac */ /* 0x000e220008000a00 */
[----:B------:R-:W-:-:S05]  /*1c00*/  IADD3 R9, P2, PT, R9, UR8, RZ ;  /* 0x0000000809097c10 */ /* 0x000fca000ff5e0ff */
[----:B------:R-:W-:Y:S01]  /*1c10*/  IMAD.X R22, RZ, RZ, R22, P2 ;  /* 0x000000ffff167224 */ /* 0x000fe200010e0616 */
[----:B0-----:R-:W-:-:S04]  /*1c20*/  ISETP.GE.U32.AND P2, PT, R9, UR4, PT ;  /* 0x0000000409007c0c */ /* 0x001fc8000bf46070 */
[----:B------:R-:W-:-:S13]  /*1c30*/  ISETP.GE.AND.EX P2, PT, R22, UR5, PT, P2 ;  /* 0x0000000516007c0c */ /* 0x000fda000bf46320 */
[----:B------:R-:W-:Y:S05]  /*1c40*/  @!P2 BRA `(.L_x_82) ;  /* 0xffffffec0050a947 */ /* 0x000fea000383ffff */
.L_x_70:
[----:B0-----:R-:W-:Y:S05]  /*1c50*/  BSYNC.RECONVERGENT B2 ;  /* 0x0000000000027941 */ /* 0x001fea0003800200 */
.L_x_69:
[----:B------:R-:W0:Y:S01]  /*1c60*/  LDCU.64 UR4, c[0x0][0x3b0] ;  /* 0x00007600ff0477ac */ /* 0x000e220008000a00 */
[----:B------:R-:W-:-:S05]  /*1c70*/  IADD3 R7, P0, PT, R7, UR9, RZ ;  /* 0x0000000907077c10 */ /* 0x000fca000ff1e0ff */
[----:B------:R-:W-:Y:S01]  /*1c80*/  IMAD.X R6, RZ, RZ, R6, P0 ;  /* 0x000000ffff067224 */ /* 0x000fe200000e0606 */
[----:B0-----:R-:W-:-:S04]  /*1c90*/  ISETP.GE.U32.AND P0, PT, R7, UR4, PT ;  /* 0x0000000407007c0c */ /* 0x001fc8000bf06070 */
[----:B------:R-:W-:-:S13]  /*1ca0*/  ISETP.GE.AND.EX P0, PT, R6, UR5, PT, P0 ;  /* 0x0000000506007c0c */ /* 0x000fda000bf06300 */
[----:B------:R-:W-:Y:S05]  /*1cb0*/  @!P0 BRA `(.L_x_83) ;  /* 0xffffffe400ec8947 */ /* 0x000fea000383ffff */
.L_x_68:
[----:B0-----:R-:W-:Y:S05]  /*1cc0*/  BSYNC.RECONVERGENT B1 ;  /* 0x0000000000017941 */ /* 0x001fea0003800200 */
.L_x_67:
[----:B------:R-:W0:Y:S01]  /*1cd0*/  LDCU.64 UR4, c[0x0][0x3b8] ;  /* 0x00007700ff0477ac */ /* 0x000e220008000a00 */
[----:B------:R-:W-:-:S05]  /*1ce0*/  IADD3 R4, P0, PT, R4, UR13, RZ ;  /* 0x0000000d04047c10 */ /* 0x000fca000ff1e0ff */
[----:B------:R-:W-:Y:S01]  /*1cf0*/  IMAD.X R5, RZ, RZ, R5, P0 ;  /* 0x000000ffff057224 */ /* 0x000fe200000e0605 */
[----:B0-----:R-:W-:-:S04]  /*1d00*/  ISETP.GE.U32.AND P0, PT, R4, UR4, PT ;  /* 0x0000000404007c0c */ /* 0x001fc8000bf06070 */
[----:B------:R-:W-:-:S13]  /*1d10*/  ISETP.GE.AND.EX P0, PT, R5, UR5, PT, P0 ;  /* 0x0000000505007c0c */ /* 0x000fda000bf06300 */
[----:B------:R-:W-:Y:S05]  /*1d20*/  @!P0 BRA `(.L_x_84) ;  /* 0xffffffe400b48947 */ /* 0x000fea000383ffff */
[----:B------:R-:W-:Y:S05]  /*1d30*/  BSYNC.RECONVERGENT B0 ;  /* 0x0000000000007941 */ /* 0x000fea0003800200 */
.L_x_66:
[----:B------:R-:W-:Y:S05]  /*1d40*/  EXIT ;  /* 0x000000000000794d */ /* 0x000fea0003800000 */
        .weak           $__internal_1_$__cuda_sm3x_div_rn_noftz_f32_slowpath
        .type           $__internal_1_$__cuda_sm3x_div_rn_noftz_f32_slowpath,@function
        .size           $__internal_1_$__cuda_sm3x_div_rn_noftz_f32_slowpath,(.L_x_98 - $__internal_1_$__cuda_sm3x_div_rn_noftz_f32_slowpath)
$__internal_1_$__cuda_sm3x_div_rn_noftz_f32_slowpath:
        /* <DEDUP_REMOVED lines=9> */
[----:B------:R-:W-:Y:S01]  /*1de0*/  @!P2 IMAD.MOV.U32 R15, RZ, RZ, RZ ;  /* 0x000000ffff0fa224 */ /* 0x000fe200078e00ff */
[----:B------:R-:W-:Y:S06]  /*1df0*/  @!P2 BRA `(.L_x_86) ;  /* 0x00000000005ca947 */ /* 0x000fec0003800000 */
[----:B------:R-:W-:Y:S02]  /*1e00*/  FSETP.GTU.FTZ.AND P2, PT, |R27|, +INF , PT ;  /* 0x7f8000001b00780b */ /* 0x000fe40003f5c200 */
        /* <DEDUP_REMOVED lines=17> */
[----:B------:R-:W-:Y:S02]  /*1f20*/  @P2 IMAD.MOV.U32 R15, RZ, RZ, RZ ;  /* 0x000000ffff0f2224 */ /* 0x000fe400078e00ff */
[----:B------:R-:W-:Y:S01]  /*1f30*/  @!P2 FFMA R27, R27, 1.84467440737095516160e+19, RZ ;  /* 0x5f8000001b1ba823 */ /* 0x000fe200000000ff */
[----:B------:R-:W-:Y:S02]  /*1f40*/  @!P2 IMAD.MOV.U32 R15, RZ, RZ, -0x40 ;  /* 0xffffffc0ff0fa424 */ /* 0x000fe400078e00ff */
[----:B------:R-:W-:Y:S02]  /*1f50*/  @!P3 FFMA R12, R12, 1.84467440737095516160e+19, RZ ;  /* 0x5f8000000c0cb823 */ /* 0x000fe400000000ff */
[----:B------:R-:W-:-:S07]  /*1f60*/  @!P3 VIADD R15, R15, 0x40 ;  /* 0x000000400f0fb836 */ /* 0x000fce0000000000 */
.L_x_86:
[----:B------:R-:W-:Y:S01]  /*1f70*/  LEA R17, R13, 0xc0800000, 0x17 ;  /* 0xc08000000d117811 */ /* 0x000fe200078eb8ff */
[----:B------:R-:W-:Y:S01]  /*1f80*/  VIADD R18, R18, 0xffffff81 ;  /* 0xffffff8112127836 */ /* 0x000fe20000000000 */
[----:B------:R-:W-:Y:S03]  /*1f90*/  BSSY.RECONVERGENT B6, `(.L_x_91) ;  /* 0x0000035000067945 */ /* 0x000fe60003800200 */
[----:B------:R-:W-:Y:S02]  /*1fa0*/  IMAD.IADD R20, R12, 0x1, -R17 ;  /* 0x000000010c147824 */ /* 0x000fe400078e0a11 */
[C---:B------:R-:W-:Y:S01]  /*1fb0*/  IMAD R12, R18.reuse, -0x800000, R27 ;  /* 0xff800000120c7824 */ /* 0x040fe200078e021b */
[----:B------:R-:W-:Y:S01]  /*1fc0*/  IADD3 R18, PT, PT, R18, 0x7f, -R13 ;  /* 0x0000007f12127810 */ /* 0x000fe20007ffe80d */
[----:B------:R-:W0:Y:S01]  /*1fd0*/  MUFU.RCP R17, R20 ;  /* 0x0000001400117308 */ /* 0x000e220000001000 */
[----:B------:R-:W-:-:S03]  /*1fe0*/  FADD.FTZ R19, -R20, -RZ ;  /* 0x800000ff14137221 */ /* 0x000fc60000010100 */
        /* <DEDUP_REMOVED lines=10> */
[----:B------:R-:W-:-:S04]  /*2090*/  IMAD.IADD R20, R13, 0x1, R18 ;  /* 0x000000010d147824 */ /* 0x000fc800078e0212 */
[----:B------:R-:W-:-:S05]  /*20a0*/  VIADD R13, R20, 0xffffffff ;  /* 0xffffffff140d7836 */ /* 0x000fca0000000000 */
        /* <DEDUP_REMOVED lines=9> */
[-CC-:B------:R-:W-:Y:S01]  /*2140*/  FFMA.RZ R13, R17, R19.reuse, R16.reuse ;  /* 0x00000013110d7223 */ /* 0x180fe2000000c010 */
[C---:B------:R-:W-:Y:S01]  /*2150*/  VIADD R18, R20.reuse, 0x20 ;  /* 0x0000002014127836 */ /* 0x040fe20000000000 */
[C---:B------:R-:W-:Y:S02]  /*2160*/  ISETP.NE.AND P4, PT, R20.reuse, RZ, PT ;  /* 0x000000ff1400720c */ /* 0x040fe40003f85270 */
[----:B------:R-:W-:Y:S02]  /*2170*/  ISETP.NE.AND P3, PT, R20, RZ, PT ;  /* 0x000000ff1400720c */ /* 0x000fe40003f65270 */
[----:B------:R-:W-:Y:S01]  /*2180*/  LOP3.LUT R15, R13, 0x7fffff, RZ, 0xc0, !PT ;  /* 0x007fffff0d0f7812 */ /* 0x000fe200078ec0ff */
[CCC-:B------:R-:W-:Y:S01]  /*2190*/  FFMA.RP R13, R17.reuse, R19.reuse, R16.reuse ;  /* 0x00000013110d7223 */ /* 0x1c0fe20000008010 */
[----:B------:R-:W-:Y:S01]  /*21a0*/  FFMA.RM R16, R17, R19, R16 ;  /* 0x0000001311107223 */ /* 0x000fe20000004010 */
[----:B------:R-:W-:Y:S01]  /*21b0*/  IMAD.MOV R17, RZ, RZ, -R20 ;  /* 0x000000ffff117224 */ /* 0x000fe200078e0a14 */
        /* <DEDUP_REMOVED lines=10> */
[----:B------:R-:W-:-:S05]  /*2260*/  LOP3.LUT R13, R13, R16, RZ, 0xc0, !PT ;  /* 0x000000100d0d7212 */ /* 0x000fca00078ec0ff */
[----:B------:R-:W-:-:S05]  /*2270*/  IMAD.IADD R13, R18, 0x1, R13 ;  /* 0x00000001120d7824 */ /* 0x000fca00078e020d */
[----:B------:R-:W-:Y:S01]  /*2280*/  LOP3.LUT R12, R13, R12, RZ, 0xfc, !PT ;  /* 0x0000000c0d0c7212 */ /* 0x000fe200078efcff */
[----:B------:R-:W-:Y:S06]  /*2290*/  BRA `(.L_x_94) ;  /* 0x0000000000107947 */ /* 0x000fec0003800000 */
.L_x_93:
[----:B------:R-:W-:-:S04]  /*22a0*/  LOP3.LUT R12, R12, 0x80000000, RZ, 0xc0, !PT ;  /* 0x800000000c0c7812 */ /* 0x000fc800078ec0ff */
[----:B------:R-:W-:Y:S01]  /*22b0*/  LOP3.LUT R12, R12, 0x7f800000, RZ, 0xfc, !PT ;  /* 0x7f8000000c0c7812 */ /* 0x000fe200078efcff */
[----:B------:R-:W-:Y:S06]  /*22c0*/  BRA `(.L_x_94) ;  /* 0x0000000000047947 */ /* 0x000fec0003800000 */
.L_x_92:
[----:B------:R-:W-:-:S07]  /*22d0*/  IMAD R12, R18, 0x800000, R12 ;  /* 0x00800000120c7824 */ /* 0x000fce00078e020c */
.L_x_94:
[----:B------:R-:W-:Y:S05]  /*22e0*/  BSYNC.RECONVERGENT B6 ;  /* 0x0000000000067941 */ /* 0x000fea0003800200 */
.L_x_91:
[----:B------:R-:W-:Y:S05]  /*22f0*/  BRA `(.L_x_95) ;  /* 0x0000000000207947 */ /* 0x000fea0003800000 */
.L_x_90:
[----:B------:R-:W-:-:S04]  /*2300*/  LOP3.LUT R12, R12, 0x80000000, R27, 0x48, !PT ;  /* 0x800000000c0c7812 */ /* 0x000fc800078e481b */
[----:B------:R-:W-:Y:S01]  /*2310*/  LOP3.LUT R12, R12, 0x7f800000, RZ, 0xfc, !PT ;  /* 0x7f8000000c0c7812 */ /* 0x000fe200078efcff */
[----:B------:R-:W-:Y:S06]  /*2320*/  BRA `(.L_x_95) ;  /* 0x0000000000147947 */ /* 0x000fec0003800000 */
.L_x_89:
[----:B------:R-:W-:Y:S01]  /*2330*/  LOP3.LUT R12, R12, 0x80000000, R27, 0x48, !PT ;  /* 0x800000000c0c7812 */ /* 0x000fe200078e481b */
[----:B------:R-:W-:Y:S06]  /*2340*/  BRA `(.L_x_95) ;  /* 0x00000000000c7947 */ /* 0x000fec0003800000 */
.L_x_88:
[----:B------:R-:W0:Y:S01]  /*2350*/  MUFU.RSQ R12, -QNAN ;  /* 0xffc00000000c7908 */ /* 0x000e220000001400 */
[----:B------:R-:W-:Y:S05]  /*2360*/  BRA `(.L_x_95) ;  /* 0x0000000000047947 */ /* 0x000fea0003800000 */
.L_x_87:
[----:B------:R-:W-:-:S07]  /*2370*/  FADD.FTZ R12, R27, R12 ;  /* 0x0000000c1b0c7221 */ /* 0x000fce0000010000 */
.L_x_95:
[----:B------:R-:W-:Y:S05]  /*2380*/  BSYNC.RECONVERGENT B5 ;  /* 0x0000000000057941 */ /* 0x000fea0003800200 */
.L_x_85:
[----:B------:R-:W-:-:S04]  /*2390*/  IMAD.MOV.U32 R15, RZ, RZ, 0x0 ;  /* 0x00000000ff0f7424 */ /* 0x000fc800078e00ff */
[----:B0-----:R-:W-:Y:S05]  /*23a0*/  RET.REL.NODEC R14 `(_Z18statisticsKernelNDPfS_Plillll) ;  /* 0xffffffdc0e147950 */ /* 0x001fea0003c3ffff */
.L_x_96:
        /* <DEDUP_REMOVED lines=13> */
.L_x_98:


//--------------------- .nv.shared._Z24statisticsKernelNDSharedPKfPfPKlijjj --------------------------
	.section	.nv.shared._Z24statisticsKernelNDSharedPKfPfPKlijjj,"aw",@nobits
	.sectionflags	@""
	.align	16
	.zero		1024


//--------------------- .nv.shared.reserved.0     --------------------------
	.section	.nv.shared.reserved.0,"aw",@nobits
	.weak		__nv_reservedSMEM_offset_0_alias
	.size		__nv_reservedSMEM_offset_0_alias, 0, 64
	.other		__nv_reservedSMEM_offset_0_alias,@"STO_CUDA_RESERVED_SHARED STV_DEFAULT"
__nv_reservedSMEM_offset_0_alias:
	.zero		0
	.zero		64


//--------------------- .nv.shared._Z18statisticsKernelNDPfS_Plillll --------------------------
	.section	.nv.shared._Z18statisticsKernelNDPfS_Plillll,"aw",@nobits
	.sectionflags	@""
	.align	16
	.zero		1024


//--------------------- .nv.constant0._Z24statisticsKernelNDSharedPKfPfPKlijjj --------------------------
	.section	.nv.constant0._Z24statisticsKernelNDSharedPKfPfPKlijjj,"a",@progbits
	.sectionflags	@""
	.align	4
.nv.constant0._Z24statisticsKernelNDSharedPKfPfPKlijjj:
	.zero		936


//--------------------- .nv.constant0._Z18statisticsKernelNDPfS_Plillll --------------------------
	.section	.nv.constant0._Z18statisticsKernelNDPfS_Plillll,"a",@progbits
	.sectionflags	@""
	.align	4
.nv.constant0._Z18statisticsKernelNDPfS_Plillll:
	.zero		960


//--------------------- SYMBOLS --------------------------

	.type		.nv.reservedSmem.offset0,@object
	.size		.nv.reservedSmem.offset0,0x4
	.type		.nv.reservedSmem.cap,@object
	.size		.nv.reservedSmem.cap,0x4
